// auto-generated by cutlass_sweep.gemm — config: {"arch": "sm_90", "cluster_m": 1, "cluster_n": 1, "dtype": "e5m2", "dtype_b": "e5m2", "layout": "nt", "stages": 6, "tile_k": 64, "tile_m": 256, "tile_n": 64}
#include "cutlass/cutlass.h"
#include "cutlass/gemm/collective/collective_builder.hpp"
#include "cutlass/gemm/device/gemm_universal_adapter.h"
#include "cutlass/gemm/kernel/gemm_universal.hpp"
#include "cutlass/epilogue/collective/collective_builder.hpp"

using ElemA = cutlass::float_e5m2_t;
using ElemB = cutlass::float_e5m2_t;
using ElemCD = cutlass::float_e5m2_t;
using Acc  = float;
using TileShape    = cute::Shape<cute::_256, cute::_64, cute::_64>;
using ClusterShape = cute::Shape<cute::_1, cute::_1, cute::_1>;

using CollectiveEpilogue = typename cutlass::epilogue::collective::CollectiveBuilder<
    cutlass::arch::Sm90, cutlass::arch::OpClassTensorOp,
    TileShape, ClusterShape,
    cutlass::epilogue::collective::EpilogueTileAuto,
    Acc, Acc,
    ElemCD, cutlass::layout::RowMajor, 128 / cutlass::sizeof_bits<ElemCD>::value,
    ElemCD, cutlass::layout::RowMajor, 128 / cutlass::sizeof_bits<ElemCD>::value,
    cutlass::epilogue::collective::EpilogueScheduleAuto
  >::CollectiveOp;

using CollectiveMainloop = typename cutlass::gemm::collective::CollectiveBuilder<
    cutlass::arch::Sm90, cutlass::arch::OpClassTensorOp,
    ElemA, cutlass::layout::RowMajor, 128 / cutlass::sizeof_bits<ElemA>::value,
    ElemB, cutlass::layout::ColumnMajor, 128 / cutlass::sizeof_bits<ElemB>::value,
    Acc,
    TileShape, ClusterShape,
    cutlass::gemm::collective::StageCount<6>,
    cutlass::gemm::collective::KernelScheduleAuto
  >::CollectiveOp;

using GemmKernel = cutlass::gemm::kernel::GemmUniversal<
    cute::Shape<int,int,int,int>,
    CollectiveMainloop,
    CollectiveEpilogue
>;
using Gemm = cutlass::gemm::device::GemmUniversalAdapter<GemmKernel>;

// Force the device kernel symbol into the cubin without needing a host main.
auto* _anchor = &cutlass::device_kernel<GemmKernel>;


// ===== COMPILED SASS (sm_90a) =====

	.target	sm_90a

	.elftype	@"ET_EXEC"


//--------------------- .note.nv.tkinfo           --------------------------
	.section	.note.nv.tkinfo,"",@"SHT_NOTE"
	.sectionflags	@"SHF_NOTE_NV_TKINFO"
	.tkinfo
        /*0018*/ 	.word	0x00000002
        /*0030*/ 	.string	""
        /*0030*/ 	.string	"ptxas"
        /*0030*/ 	.string	"Cuda compilation tools, release 13.0, V13.0.88"
        /*0030*/ 	.string	"Build cuda_13.0.r13.0/compiler.36424714_0"
        /*0030*/ 	.string	"-arch sm_90a -m 64 "



//--------------------- .note.nv.cuinfo           --------------------------
	.section	.note.nv.cuinfo,"",@"SHT_NOTE"
	.sectionflags	@"SHF_NOTE_NV_CUINFO"
        /*0018*/ 	.short	0x0002
        /*001a*/ 	.short	0x005a
        /*001c*/ 	.short	0x0082
	.zero		2


//--------------------- .nv.info                  --------------------------
	.section	.nv.info,"",@"SHT_CUDA_INFO"
	.align	4


	//----- nvinfo : EIATTR_REGCOUNT
	.align		4
        /*0000*/ 	.byte	0x04, 0x2f
        /*0002*/ 	.short	(.L_12 - .L_11)
	.align		4
.L_11:
        /*0004*/ 	.word	index@(_ZN7cutlass13device_kernelINS_4gemm6kernel13GemmUniversalIN4cute5tupleIJiiiiEEENS1_10collective13CollectiveMmaINS1_37MainloopSm90TmaGmmaWarpSpecializedFP8ILi6ENS5_IJNS4_1CILi1EEESB_SB_EEENS1_35KernelTmaWarpSpecializedCooperativeEEENS5_IJNSA_ILi256EEENSA_ILi64EEESG_EEENS_12float_e5m2_tENS5_IJlSB_lEEESI_SJ_NS4_8TiledMMAINS4_8MMA_AtomIJNS4_4SM904GMMA30MMA_64x64x32_F32E5M2E5M2_SS_TNILNSN_7ScaleInE1ELSP_1EEEEEENS4_6LayoutINS5_IJNSA_ILi2EEESB_SB_EEENS5_IJSB_NSA_ILi0EEESV_EEEEENS5_IJNS4_10UnderscoreESY_SY_EEEEENS4_13SM90_TMA_LOADENS4_14ComposedLayoutINS4_7SwizzleILi2ELi4ELi3EEENS4_18smem_ptr_flag_bitsILi8EEENSS_INS5_IJNSA_ILi8EEESG_EEENS5_IJSG_SB_EEEEEEEvNS4_8identityES11_S1B_vS1C_EENS_8epilogue10collective6detail29Sm90TmaWarpSpecializedAdapterINS1F_15DefaultEpilogueISI_SJ_SJ_NS1E_6thread17LinearCombinationISI_Li1EffLNS1J_9ScaleType4KindE0ELNS_15FloatRoundStyleE2ESI_EENS1_15EpilogueDefaultEEEEEvvEEEEvNT_6ParamsE)
        /*0008*/ 	.word	0x000000a8


	//----- nvinfo : EIATTR_FRAME_SIZE
	.align		4
.L_12:
        /*000c*/ 	.byte	0x04, 0x11
        /*000e*/ 	.short	(.L_14 - .L_13)
	.align		4
.L_13:
        /*0010*/ 	.word	index@(_ZN7cutlass13device_kernelINS_4gemm6kernel13GemmUniversalIN4cute5tupleIJiiiiEEENS1_10collective13CollectiveMmaINS1_37MainloopSm90TmaGmmaWarpSpecializedFP8ILi6ENS5_IJNS4_1CILi1EEESB_SB_EEENS1_35KernelTmaWarpSpecializedCooperativeEEENS5_IJNSA_ILi256EEENSA_ILi64EEESG_EEENS_12float_e5m2_tENS5_IJlSB_lEEESI_SJ_NS4_8TiledMMAINS4_8MMA_AtomIJNS4_4SM904GMMA30MMA_64x64x32_F32E5M2E5M2_SS_TNILNSN_7ScaleInE1ELSP_1EEEEEENS4_6LayoutINS5_IJNSA_ILi2EEESB_SB_EEENS5_IJSB_NSA_ILi0EEESV_EEEEENS5_IJNS4_10UnderscoreESY_SY_EEEEENS4_13SM90_TMA_LOADENS4_14ComposedLayoutINS4_7SwizzleILi2ELi4ELi3EEENS4_18smem_ptr_flag_bitsILi8EEENSS_INS5_IJNSA_ILi8EEESG_EEENS5_IJSG_SB_EEEEEEEvNS4_8identityES11_S1B_vS1C_EENS_8epilogue10collective6detail29Sm90TmaWarpSpecializedAdapterINS1F_15DefaultEpilogueISI_SJ_SJ_NS1E_6thread17LinearCombinationISI_Li1EffLNS1J_9ScaleType4KindE0ELNS_15FloatRoundStyleE2ESI_EENS1_15EpilogueDefaultEEEEEvvEEEEvNT_6ParamsE)
        /*0014*/ 	.word	0x00000000


	//----- nvinfo : EIATTR_MIN_STACK_SIZE
	.align		4
.L_14:
        /*0018*/ 	.byte	0x04, 0x12
        /*001a*/ 	.short	(.L_16 - .L_15)
	.align		4
.L_15:
        /*001c*/ 	.word	index@(_ZN7cutlass13device_kernelINS_4gemm6kernel13GemmUniversalIN4cute5tupleIJiiiiEEENS1_10collective13CollectiveMmaINS1_37MainloopSm90TmaGmmaWarpSpecializedFP8ILi6ENS5_IJNS4_1CILi1EEESB_SB_EEENS1_35KernelTmaWarpSpecializedCooperativeEEENS5_IJNSA_ILi256EEENSA_ILi64EEESG_EEENS_12float_e5m2_tENS5_IJlSB_lEEESI_SJ_NS4_8TiledMMAINS4_8MMA_AtomIJNS4_4SM904GMMA30MMA_64x64x32_F32E5M2E5M2_SS_TNILNSN_7ScaleInE1ELSP_1EEEEEENS4_6LayoutINS5_IJNSA_ILi2EEESB_SB_EEENS5_IJSB_NSA_ILi0EEESV_EEEEENS5_IJNS4_10UnderscoreESY_SY_EEEEENS4_13SM90_TMA_LOADENS4_14ComposedLayoutINS4_7SwizzleILi2ELi4ELi3EEENS4_18smem_ptr_flag_bitsILi8EEENSS_INS5_IJNSA_ILi8EEESG_EEENS5_IJSG_SB_EEEEEEEvNS4_8identityES11_S1B_vS1C_EENS_8epilogue10collective6detail29Sm90TmaWarpSpecializedAdapterINS1F_15DefaultEpilogueISI_SJ_SJ_NS1E_6thread17LinearCombinationISI_Li1EffLNS1J_9ScaleType4KindE0ELNS_15FloatRoundStyleE2ESI_EENS1_15EpilogueDefaultEEEEEvvEEEEvNT_6ParamsE)
        /*0020*/ 	.word	0x00000000
.L_16:


//--------------------- .nv.compat                --------------------------
	.section	.nv.compat,"",@"SHT_CUDA_COMPAT_INFO"
	.align	4
        /*0000*/ 	.byte	0x02, 0x09, 0x01, 0x00, 0x02, 0x02, 0x04, 0x00, 0x02, 0x05, 0x05, 0x00, 0x03, 0x07, 0x01, 0x01
        /*0010*/ 	.byte	0x02, 0x03, 0x01, 0x00, 0x02, 0x06, 0x01, 0x00, 0x04, 0x0b, 0x08, 0x00, 0x00, 0x00, 0x00, 0x00
        /*0020*/ 	.byte	0x00, 0x00, 0x00, 0x00


//--------------------- .nv.info._ZN7cutlass13device_kernelINS_4gemm6kernel13GemmUniversalIN4cute5tupleIJiiiiEEENS1_10collective13CollectiveMmaINS1_37MainloopSm90TmaGmmaWarpSpecializedFP8ILi6ENS5_IJNS4_1CILi1EEESB_SB_EEENS1_35KernelTmaWarpSpecializedCooperativeEEENS5_IJNSA_ILi256EEENSA_ILi64EEESG_EEENS_12float_e5m2_tENS5_IJlSB_lEEESI_SJ_NS4_8TiledMMAINS4_8MMA_AtomIJNS4_4SM904GMMA30MMA_64x64x32_F32E5M2E5M2_SS_TNILNSN_7ScaleInE1ELSP_1EEEEEENS4_6LayoutINS5_IJNSA_ILi2EEESB_SB_EEENS5_IJSB_NSA_ILi0EEESV_EEEEENS5_IJNS4_10UnderscoreESY_SY_EEEEENS4_13SM90_TMA_LOADENS4_14ComposedLayoutINS4_7SwizzleILi2ELi4ELi3EEENS4_18smem_ptr_flag_bitsILi8EEENSS_INS5_IJNSA_ILi8EEESG_EEENS5_IJSG_SB_EEEEEEEvNS4_8identityES11_S1B_vS1C_EENS_8epilogue10collective6detail29Sm90TmaWarpSpecializedAdapterINS1F_15DefaultEpilogueISI_SJ_SJ_NS1E_6thread17LinearCombinationISI_Li1EffLNS1J_9ScaleType4KindE0ELNS_15FloatRoundStyleE2ESI_EENS1_15EpilogueDefaultEEEEEvvEEEEvNT_6ParamsE --------------------------
	.section	.nv.info._ZN7cutlass13device_kernelINS_4gemm6kernel13GemmUniversalIN4cute5tupleIJiiiiEEENS1_10collective13CollectiveMmaINS1_37MainloopSm90TmaGmmaWarpSpecializedFP8ILi6ENS5_IJNS4_1CILi1EEESB_SB_EEENS1_35KernelTmaWarpSpecializedCooperativeEEENS5_IJNSA_ILi256EEENSA_ILi64EEESG_EEENS_12float_e5m2_tENS5_IJlSB_lEEESI_SJ_NS4_8TiledMMAINS4_8MMA_AtomIJNS4_4SM904GMMA30MMA_64x64x32_F32E5M2E5M2_SS_TNILNSN_7ScaleInE1ELSP_1EEEEEENS4_6LayoutINS5_IJNSA_ILi2EEESB_SB_EEENS5_IJSB_NSA_ILi0EEESV_EEEEENS5_IJNS4_10UnderscoreESY_SY_EEEEENS4_13SM90_TMA_LOADENS4_14ComposedLayoutINS4_7SwizzleILi2ELi4ELi3EEENS4_18smem_ptr_flag_bitsILi8EEENSS_INS5_IJNSA_ILi8EEESG_EEENS5_IJSG_SB_EEEEEEEvNS4_8identityES11_S1B_vS1C_EENS_8epilogue10collective6detail29Sm90TmaWarpSpecializedAdapterINS1F_15DefaultEpilogueISI_SJ_SJ_NS1E_6thread17LinearCombinationISI_Li1EffLNS1J_9ScaleType4KindE0ELNS_15FloatRoundStyleE2ESI_EENS1_15EpilogueDefaultEEEEEvvEEEEvNT_6ParamsE,"",@"SHT_CUDA_INFO"
	.sectionflags	@""
	.align	4


	//----- nvinfo : EIATTR_CUDA_API_VERSION
	.align		4
        /*0000*/ 	.byte	0x04, 0x37
        /*0002*/ 	.short	(.L_18 - .L_17)
.L_17:
        /*0004*/ 	.word	0x00000082


	//----- nvinfo : EIATTR_KPARAM_INFO
	.align		4
.L_18:
        /*0008*/ 	.byte	0x04, 0x17
        /*000a*/ 	.short	(.L_20 - .L_19)
.L_19:
        /*000c*/ 	.word	0x00000000
        /*0010*/ 	.short	0x0000
        /*0012*/ 	.short	0x0070
        /*0014*/ 	.byte	0x00, 0xf0, 0x01, 0x10


	//----- nvinfo : EIATTR_SPARSE_MMA_MASK
	.align		4
.L_20:
        /*0018*/ 	.byte	0x03, 0x50
        /*001a*/ 	.short	0x0000


	//----- nvinfo : EIATTR_MAXREG_COUNT
	.align		4
        /*001c*/ 	.byte	0x03, 0x1b
        /*001e*/ 	.short	0x00a8


	//----- nvinfo : EIATTR_NUM_BARRIERS
	.align		4
        /*0020*/ 	.byte	0x02, 0x4c
        /*0022*/ 	.byte	0x01
	.zero		1


	//----- nvinfo : EIATTR_MERCURY_ISA_VERSION
	.align		4
        /*0024*/ 	.byte	0x03, 0x5f
        /*0026*/ 	.short	0x0101


	//----- nvinfo : EIATTR_INT_WARP_WIDE_INSTR_OFFSETS
	.align		4
        /*0028*/ 	.byte	0x04, 0x31
        /*002a*/ 	.short	(.L_22 - .L_21)


	//   ....[0]....
.L_21:
        /*002c*/ 	.word	0x00000410


	//   ....[1]....
        /*0030*/ 	.word	0x00000420


	//   ....[2]....
        /*0034*/ 	.word	0x00000510


	//----- nvinfo : EIATTR_COOP_GROUP_MASK_REGIDS
	.align		4
.L_22:
        /*0038*/ 	.byte	0x04, 0x29
        /*003a*/ 	.short	(.L_24 - .L_23)


	//   ....[0]....
.L_23:
        /*003c*/ 	.word	0xffffffff


	//   ....[1]....
        /*0040*/ 	.word	0xffffffff


	//   ....[2]....
        /*0044*/ 	.word	0xffffffff


	//   ....[3]....
        /*0048*/ 	.word	0xffffffff


	//   ....[4]....
        /*004c*/ 	.word	0xffffffff


	//----- nvinfo : EIATTR_COOP_GROUP_INSTR_OFFSETS
	.align		4
.L_24:
        /*0050*/ 	.byte	0x04, 0x28
        /*0052*/ 	.short	(.L_26 - .L_25)


	//   ....[0]....
.L_25:
        /*0054*/ 	.word	0x00000060


	//   ....[1]....
        /*0058*/ 	.word	0x00000070


	//   ....[2]....
        /*005c*/ 	.word	0x00000130


	//   ....[3]....
        /*0060*/ 	.word	0x00000300


	//   ....[4]....
        /*0064*/ 	.word	0x00001000


	//----- nvinfo : EIATTR_REG_RECONFIG
	.align		4
.L_26:
        /*0068*/ 	.byte	0x01, 0x54
	.zero		2


	//----- nvinfo : EIATTR_MBARRIER_INSTR_OFFSETS
	.align		4
        /*006c*/ 	.byte	0x04, 0x39
        /*006e*/ 	.short	(.L_28 - .L_27)


	//   ....[0]....
.L_27:
        /*0070*/ 	.word	0x00000230
        /*0074*/ 	.word	0x000000ff
        /*0078*/ 	.word	0x00000000
        /*007c*/ 	.short	0x0100
        /*007e*/ 	.byte	0x08
	.zero		1


	//   ....[1]....
        /*0080*/ 	.word	0x00000240
        /*0084*/ 	.word	0x000000ff
        /*0088*/ 	.word	0x00000030
        /*008c*/ 	.short	0x0100
        /*008e*/ 	.byte	0x08
	.zero		1


	//   ....[2]....
        /*0090*/ 	.word	0x00000250
        /*0094*/ 	.word	0x000000ff
        /*0098*/ 	.word	0x00000008
        /*009c*/ 	.short	0x0100
        /*009e*/ 	.byte	0x08
	.zero		1


	//   ....[3]....
        /*00a0*/ 	.word	0x00000260
        /*00a4*/ 	.word	0x000000ff
        /*00a8*/ 	.word	0x00000038
        /*00ac*/ 	.short	0x0100
        /*00ae*/ 	.byte	0x08
	.zero		1


	//   ....[4]....
        /*00b0*/ 	.word	0x00000270
        /*00b4*/ 	.word	0x000000ff
        /*00b8*/ 	.word	0x00000010
        /*00bc*/ 	.short	0x0100
        /*00be*/ 	.byte	0x08
	.zero		1


	//   ....[5]....
        /*00c0*/ 	.word	0x00000280
        /*00c4*/ 	.word	0x000000ff
        /*00c8*/ 	.word	0x00000040
        /*00cc*/ 	.short	0x0100
        /*00ce*/ 	.byte	0x08
	.zero		1


	//   ....[6]....
        /*00d0*/ 	.word	0x00000290
        /*00d4*/ 	.word	0x000000ff
        /*00d8*/ 	.word	0x00000018
        /*00dc*/ 	.short	0x0100
        /*00de*/ 	.byte	0x08
	.zero		1


	//   ....[7]....
        /*00e0*/ 	.word	0x000002a0
        /*00e4*/ 	.word	0x000000ff
        /*00e8*/ 	.word	0x00000048
        /*00ec*/ 	.short	0x0100
        /*00ee*/ 	.byte	0x08
	.zero		1


	//   ....[8]....
        /*00f0*/ 	.word	0x000002b0
        /*00f4*/ 	.word	0x000000ff
        /*00f8*/ 	.word	0x00000020
        /*00fc*/ 	.short	0x0100
        /*00fe*/ 	.byte	0x08
	.zero		1


	//   ....[9]....
        /*0100*/ 	.word	0x000002c0
        /*0104*/ 	.word	0x000000ff
        /*0108*/ 	.word	0x00000050
        /*010c*/ 	.short	0x0100
        /*010e*/ 	.byte	0x08
	.zero		1


	//   ....[10]....
        /*0110*/ 	.word	0x000002d0
        /*0114*/ 	.word	0x000000ff
        /*0118*/ 	.word	0x00000028
        /*011c*/ 	.short	0x0100
        /*011e*/ 	.byte	0x08
	.zero		1


	//   ....[11]....
        /*0120*/ 	.word	0x000002e0
        /*0124*/ 	.word	0x000000ff
        /*0128*/ 	.word	0x00000058
        /*012c*/ 	.short	0x0100
        /*012e*/ 	.byte	0x08
	.zero		1


	//   ....[12]....
        /*0130*/ 	.word	0x00000560
        /*0134*/ 	.word	0x000000ff
        /*0138*/ 	.word	0x00000070
        /*013c*/ 	.short	0x0100
        /*013e*/ 	.byte	0x06
	.zero		1


	//   ....[13]....
        /*0140*/ 	.word	0x000005c0
        /*0144*/ 	.word	0x000000ff
        /*0148*/ 	.word	0x00000078
        /*014c*/ 	.short	0x0100
        /*014e*/ 	.byte	0x06
	.zero		1


	//   ....[14]....
        /*0150*/ 	.word	0x00001530
        /*0154*/ 	.word	0x000000ff
        /*0158*/ 	.word	0x00000000
        /*015c*/ 	.short	0x010a
        /*015e*/ 	.byte	0x06
	.zero		1


	//   ....[15]....
        /*0160*/ 	.word	0x00001570
        /*0164*/ 	.word	0x000000ff
        /*0168*/ 	.word	0x00000000
        /*016c*/ 	.short	0x010a
        /*016e*/ 	.byte	0x06
	.zero		1


	//   ....[16]....
        /*0170*/ 	.word	0x00001f40
        /*0174*/ 	.word	0x000000ff
        /*0178*/ 	.word	0x00000000
        /*017c*/ 	.short	0x010a
        /*017e*/ 	.byte	0x0c
	.zero		1


	//   ....[17]....
        /*0180*/ 	.word	0x00001f80
        /*0184*/ 	.word	0x000000ff
        /*0188*/ 	.word	0x00000000
        /*018c*/ 	.short	0x010a
        /*018e*/ 	.byte	0x0c
	.zero		1


	//   ....[18]....
        /*0190*/ 	.word	0x00002650
        /*0194*/ 	.word	0x000000ff
        /*0198*/ 	.word	0x00000000
        /*019c*/ 	.short	0x0101
        /*019e*/ 	.byte	0x08
	.zero		1


	//   ....[19]....
        /*01a0*/ 	.word	0x00002ca0
        /*01a4*/ 	.word	0x000000ff
        /*01a8*/ 	.word	0x00000000
        /*01ac*/ 	.short	0x0101
        /*01ae*/ 	.byte	0x08
	.zero		1


	//   ....[20]....
        /*01b0*/ 	.word	0x000087b0
        /*01b4*/ 	.word	0x00000013
        /*01b8*/ 	.word	0x00000030
        /*01bc*/ 	.short	0x010a
        /*01be*/ 	.byte	0x3f
	.zero		1


	//   ....[21]....
        /*01c0*/ 	.word	0x00008b50
        /*01c4*/ 	.word	0x00000008
        /*01c8*/ 	.word	0x00000078
        /*01cc*/ 	.short	0x0101
        /*01ce*/ 	.byte	0x3f
	.zero		1


	//   ....[22]....
        /*01d0*/ 	.word	0x00009260
        /*01d4*/ 	.word	0x00000006
        /*01d8*/ 	.word	0x00000000
        /*01dc*/ 	.short	0x010a
        /*01de*/ 	.byte	0x3f
	.zero		1


	//   ....[23]....
        /*01e0*/ 	.word	0x000092e0
        /*01e4*/ 	.word	0x00000007
        /*01e8*/ 	.word	0x00000000
        /*01ec*/ 	.short	0x010a
        /*01ee*/ 	.byte	0x3f
	.zero		1


	//   ....[24]....
        /*01f0*/ 	.word	0x00009370
        /*01f4*/ 	.word	0x00000006
        /*01f8*/ 	.word	0x00000000
        /*01fc*/ 	.short	0x010a
        /*01fe*/ 	.byte	0x3f
	.zero		1


	//   ....[25]....
        /*0200*/ 	.word	0x00009400
        /*0204*/ 	.word	0x00000009
        /*0208*/ 	.word	0x00000000
        /*020c*/ 	.short	0x010a
        /*020e*/ 	.byte	0x3f
	.zero		1


	//   ....[26]....
        /*0210*/ 	.word	0x00009490
        /*0214*/ 	.word	0x00000006
        /*0218*/ 	.word	0x00000000
        /*021c*/ 	.short	0x010a
        /*021e*/ 	.byte	0x3f
	.zero		1


	//   ....[27]....
        /*0220*/ 	.word	0x00009520
        /*0224*/ 	.word	0x00000003
        /*0228*/ 	.word	0x00000000
        /*022c*/ 	.short	0x010a
        /*022e*/ 	.byte	0x3f
	.zero		1


	//   ....[28]....
        /*0230*/ 	.word	0x00009590
        /*0234*/ 	.word	0x0000000b
        /*0238*/ 	.word	0x00000000
        /*023c*/ 	.short	0x010a
        /*023e*/ 	.byte	0x3f
	.zero		1


	//   ....[29]....
        /*0240*/ 	.word	0x000095f0
        /*0244*/ 	.word	0x0000000c
        /*0248*/ 	.word	0x00000000
        /*024c*/ 	.short	0x010a
        /*024e*/ 	.byte	0x3f
	.zero		1


	//   ....[30]....
        /*0250*/ 	.word	0x000096c0
        /*0254*/ 	.word	0x00000013
        /*0258*/ 	.word	0x00000030
        /*025c*/ 	.short	0x010a
        /*025e*/ 	.byte	0x3f
	.zero		1


	//   ....[31]....
        /*0260*/ 	.word	0x000097a0
        /*0264*/ 	.word	0x00000006
        /*0268*/ 	.word	0x00000000
        /*026c*/ 	.short	0x010a
        /*026e*/ 	.byte	0x3f
	.zero		1


	//   ....[32]....
        /*0270*/ 	.word	0x000097f0
        /*0274*/ 	.word	0x00000007
        /*0278*/ 	.word	0x00000000
        /*027c*/ 	.short	0x010a
        /*027e*/ 	.byte	0x3f
	.zero		1


	//   ....[33]....
        /*0280*/ 	.word	0x00009840
        /*0284*/ 	.word	0x00000006
        /*0288*/ 	.word	0x00000000
        /*028c*/ 	.short	0x010a
        /*028e*/ 	.byte	0x3f
	.zero		1


	//   ....[34]....
        /*0290*/ 	.word	0x00009890
        /*0294*/ 	.word	0x00000009
        /*0298*/ 	.word	0x00000000
        /*029c*/ 	.short	0x010a
        /*029e*/ 	.byte	0x3f
	.zero		1


	//   ....[35]....
        /*02a0*/ 	.word	0x000098e0
        /*02a4*/ 	.word	0x00000006
        /*02a8*/ 	.word	0x00000000
        /*02ac*/ 	.short	0x010a
        /*02ae*/ 	.byte	0x3f
	.zero		1


	//----- nvinfo : EIATTR_NUM_MBARRIERS
	.align		4
.L_28:
        /*02b0*/ 	.byte	0x03, 0x38
        /*02b2*/ 	.short	0x000e


	//----- nvinfo : EIATTR_EXIT_INSTR_OFFSETS
	.align		4
        /*02b4*/ 	.byte	0x04, 0x1c
        /*02b6*/ 	.short	(.L_30 - .L_29)


	//   ....[0]....
.L_29:
        /*02b8*/ 	.word	0x00000610


	//   ....[1]....
        /*02bc*/ 	.word	0x00000ed0


	//   ....[2]....
        /*02c0*/ 	.word	0x00007e20


	//   ....[3]....
        /*02c4*/ 	.word	0x00008450


	//   ....[4]....
        /*02c8*/ 	.word	0x00009570


	//----- nvinfo : EIATTR_MAX_THREADS
	.align		4
.L_30:
        /*02cc*/ 	.byte	0x04, 0x05
        /*02ce*/ 	.short	(.L_32 - .L_31)
.L_31:
        /*02d0*/ 	.word	0x00000180
        /*02d4*/ 	.word	0x00000001
        /*02d8*/ 	.word	0x00000001


	//----- nvinfo : EIATTR_CRS_STACK_SIZE
	.align		4
.L_32:
        /*02dc*/ 	.byte	0x04, 0x1e
        /*02de*/ 	.short	(.L_34 - .L_33)
.L_33:
        /*02e0*/ 	.word	0x00000000


	//----- nvinfo : EIATTR_CBANK_PARAM_SIZE
	.align		4
.L_34:
        /*02e4*/ 	.byte	0x03, 0x19
        /*02e6*/ 	.short	0x0470


	//----- nvinfo : EIATTR_PARAM_CBANK
	.align		4
        /*02e8*/ 	.byte	0x04, 0x0a
        /*02ea*/ 	.short	(.L_36 - .L_35)
	.align		4
.L_35:
        /*02ec*/ 	.word	index@(.nv.constant0._ZN7cutlass13device_kernelINS_4gemm6kernel13GemmUniversalIN4cute5tupleIJiiiiEEENS1_10collective13CollectiveMmaINS1_37MainloopSm90TmaGmmaWarpSpecializedFP8ILi6ENS5_IJNS4_1CILi1EEESB_SB_EEENS1_35KernelTmaWarpSpecializedCooperativeEEENS5_IJNSA_ILi256EEENSA_ILi64EEESG_EEENS_12float_e5m2_tENS5_IJlSB_lEEESI_SJ_NS4_8TiledMMAINS4_8MMA_AtomIJNS4_4SM904GMMA30MMA_64x64x32_F32E5M2E5M2_SS_TNILNSN_7ScaleInE1ELSP_1EEEEEENS4_6LayoutINS5_IJNSA_ILi2EEESB_SB_EEENS5_IJSB_NSA_ILi0EEESV_EEEEENS5_IJNS4_10UnderscoreESY_SY_EEEEENS4_13SM90_TMA_LOADENS4_14ComposedLayoutINS4_7SwizzleILi2ELi4ELi3EEENS4_18smem_ptr_flag_bitsILi8EEENSS_INS5_IJNSA_ILi8EEESG_EEENS5_IJSG_SB_EEEEEEEvNS4_8identityES11_S1B_vS1C_EENS_8epilogue10collective6detail29Sm90TmaWarpSpecializedAdapterINS1F_15DefaultEpilogueISI_SJ_SJ_NS1E_6thread17LinearCombinationISI_Li1EffLNS1J_9ScaleType4KindE0ELNS_15FloatRoundStyleE2ESI_EENS1_15EpilogueDefaultEEEEEvvEEEEvNT_6ParamsE)
        /*02f0*/ 	.short	0x0210
        /*02f2*/ 	.short	0x0470


	//----- nvinfo : EIATTR_SW_WAR
	.align		4
.L_36:
        /*02f4*/ 	.byte	0x04, 0x36
        /*02f6*/ 	.short	(.L_38 - .L_37)
.L_37:
        /*02f8*/ 	.word	0x00000008
.L_38:


//--------------------- .nv.callgraph             --------------------------
	.section	.nv.callgraph,"",@"SHT_CUDA_CALLGRAPH"
	.align	4
	.sectionentsize	8
	.align		4
        /*0000*/ 	.word	0x00000000
	.align		4
        /*0004*/ 	.word	0xffffffff
	.align		4
        /*0008*/ 	.word	0x00000000
	.align		4
        /*000c*/ 	.word	0xfffffffe
	.align		4
        /*0010*/ 	.word	0x00000000
	.align		4
        /*0014*/ 	.word	0xfffffffd
	.align		4
        /*0018*/ 	.word	0x00000000
	.align		4
        /*001c*/ 	.word	0xfffffffc


//--------------------- .nv.constant4             --------------------------
	.section	.nv.constant4,"a",@progbits
	.align	8
	.align		8
.nv.constant4:
        /*0000*/ 	.dword	_ZN40_INTERNAL_941c198b_4_k_cu_1c75607f_225324cuda3std3__45__cpo5beginE
	.align		8
        /*0008*/ 	.dword	_ZN40_INTERNAL_941c198b_4_k_cu_1c75607f_225324cuda3std3__45__cpo3endE
	.align		8
        /*0010*/ 	.dword	_ZN40_INTERNAL_941c198b_4_k_cu_1c75607f_225324cuda3std3__45__cpo6cbeginE
	.align		8
        /*0018*/ 	.dword	_ZN40_INTERNAL_941c198b_4_k_cu_1c75607f_225324cuda3std3__45__cpo4cendE
	.align		8
        /*0020*/ 	.dword	_ZN40_INTERNAL_941c198b_4_k_cu_1c75607f_225324cuda3std3__442_GLOBAL__N__941c198b_4_k_cu_1c75607f_225326ignoreE
	.align		8
        /*0028*/ 	.dword	_ZN40_INTERNAL_941c198b_4_k_cu_1c75607f_225324cuda3std3__419piecewise_constructE
	.align		8
        /*0030*/ 	.dword	_ZN40_INTERNAL_941c198b_4_k_cu_1c75607f_225324cuda3std3__48in_placeE
	.align		8
        /*0038*/ 	.dword	_ZN40_INTERNAL_941c198b_4_k_cu_1c75607f_225324cuda3std6ranges3__45__cpo4swapE
	.align		8
        /*0040*/ 	.dword	_ZN40_INTERNAL_941c198b_4_k_cu_1c75607f_225324cuda3std6ranges3__45__cpo9iter_moveE
	.align		8
        /*0048*/ 	.dword	_ZN40_INTERNAL_941c198b_4_k_cu_1c75607f_225324cute7productE
	.align		8
        /*0050*/ 	.dword	_ZN40_INTERNAL_941c198b_4_k_cu_1c75607f_225324cute1_E


//--------------------- .text._ZN7cutlass13device_kernelINS_4gemm6kernel13GemmUniversalIN4cute5tupleIJiiiiEEENS1_10collective13CollectiveMmaINS1_37MainloopSm90TmaGmmaWarpSpecializedFP8ILi6ENS5_IJNS4_1CILi1EEESB_SB_EEENS1_35KernelTmaWarpSpecializedCooperativeEEENS5_IJNSA_ILi256EEENSA_ILi64EEESG_EEENS_12float_e5m2_tENS5_IJlSB_lEEESI_SJ_NS4_8TiledMMAINS4_8MMA_AtomIJNS4_4SM904GMMA30MMA_64x64x32_F32E5M2E5M2_SS_TNILNSN_7ScaleInE1ELSP_1EEEEEENS4_6LayoutINS5_IJNSA_ILi2EEESB_SB_EEENS5_IJSB_NSA_ILi0EEESV_EEEEENS5_IJNS4_10UnderscoreESY_SY_EEEEENS4_13SM90_TMA_LOADENS4_14ComposedLayoutINS4_7SwizzleILi2ELi4ELi3EEENS4_18smem_ptr_flag_bitsILi8EEENSS_INS5_IJNSA_ILi8EEESG_EEENS5_IJSG_SB_EEEEEEEvNS4_8identityES11_S1B_vS1C_EENS_8epilogue10collective6detail29Sm90TmaWarpSpecializedAdapterINS1F_15DefaultEpilogueISI_SJ_SJ_NS1E_6thread17LinearCombinationISI_Li1EffLNS1J_9ScaleType4KindE0ELNS_15FloatRoundStyleE2ESI_EENS1_15EpilogueDefaultEEEEEvvEEEEvNT_6ParamsE --------------------------
	.section	.text._ZN7cutlass13device_kernelINS_4gemm6kernel13GemmUniversalIN4cute5tupleIJiiiiEEENS1_10collective13CollectiveMmaINS1_37MainloopSm90TmaGmmaWarpSpecializedFP8ILi6ENS5_IJNS4_1CILi1EEESB_SB_EEENS1_35KernelTmaWarpSpecializedCooperativeEEENS5_IJNSA_ILi256EEENSA_ILi64EEESG_EEENS_12float_e5m2_tENS5_IJlSB_lEEESI_SJ_NS4_8TiledMMAINS4_8MMA_AtomIJNS4_4SM904GMMA30MMA_64x64x32_F32E5M2E5M2_SS_TNILNSN_7ScaleInE1ELSP_1EEEEEENS4_6LayoutINS5_IJNSA_ILi2EEESB_SB_EEENS5_IJSB_NSA_ILi0EEESV_EEEEENS5_IJNS4_10UnderscoreESY_SY_EEEEENS4_13SM90_TMA_LOADENS4_14ComposedLayoutINS4_7SwizzleILi2ELi4ELi3EEENS4_18smem_ptr_flag_bitsILi8EEENSS_INS5_IJNSA_ILi8EEESG_EEENS5_IJSG_SB_EEEEEEEvNS4_8identityES11_S1B_vS1C_EENS_8epilogue10collective6detail29Sm90TmaWarpSpecializedAdapterINS1F_15DefaultEpilogueISI_SJ_SJ_NS1E_6thread17LinearCombinationISI_Li1EffLNS1J_9ScaleType4KindE0ELNS_15FloatRoundStyleE2ESI_EENS1_15EpilogueDefaultEEEEEvvEEEEvNT_6ParamsE,"ax",@progbits
	.align	128
.text._ZN7cutlass13device_kernelINS_4gemm6kernel13GemmUniversalIN4cute5tupleIJiiiiEEENS1_10collective13CollectiveMmaINS1_37MainloopSm90TmaGmmaWarpSpecializedFP8ILi6ENS5_IJNS4_1CILi1EEESB_SB_EEENS1_35KernelTmaWarpSpecializedCooperativeEEENS5_IJNSA_ILi256EEENSA_ILi64EEESG_EEENS_12float_e5m2_tENS5_IJlSB_lEEESI_SJ_NS4_8TiledMMAINS4_8MMA_AtomIJNS4_4SM904GMMA30MMA_64x64x32_F32E5M2E5M2_SS_TNILNSN_7ScaleInE1ELSP_1EEEEEENS4_6LayoutINS5_IJNSA_ILi2EEESB_SB_EEENS5_IJSB_NSA_ILi0EEESV_EEEEENS5_IJNS4_10UnderscoreESY_SY_EEEEENS4_13SM90_TMA_LOADENS4_14ComposedLayoutINS4_7SwizzleILi2ELi4ELi3EEENS4_18smem_ptr_flag_bitsILi8EEENSS_INS5_IJNSA_ILi8EEESG_EEENS5_IJSG_SB_EEEEEEEvNS4_8identityES11_S1B_vS1C_EENS_8epilogue10collective6detail29Sm90TmaWarpSpecializedAdapterINS1F_15DefaultEpilogueISI_SJ_SJ_NS1E_6thread17LinearCombinationISI_Li1EffLNS1J_9ScaleType4KindE0ELNS_15FloatRoundStyleE2ESI_EENS1_15EpilogueDefaultEEEEEvvEEEEvNT_6ParamsE:
        .type           _ZN7cutlass13device_kernelINS_4gemm6kernel13GemmUniversalIN4cute5tupleIJiiiiEEENS1_10collective13CollectiveMmaINS1_37MainloopSm90TmaGmmaWarpSpecializedFP8ILi6ENS5_IJNS4_1CILi1EEESB_SB_EEENS1_35KernelTmaWarpSpecializedCooperativeEEENS5_IJNSA_ILi256EEENSA_ILi64EEESG_EEENS_12float_e5m2_tENS5_IJlSB_lEEESI_SJ_NS4_8TiledMMAINS4_8MMA_AtomIJNS4_4SM904GMMA30MMA_64x64x32_F32E5M2E5M2_SS_TNILNSN_7ScaleInE1ELSP_1EEEEEENS4_6LayoutINS5_IJNSA_ILi2EEESB_SB_EEENS5_IJSB_NSA_ILi0EEESV_EEEEENS5_IJNS4_10UnderscoreESY_SY_EEEEENS4_13SM90_TMA_LOADENS4_14ComposedLayoutINS4_7SwizzleILi2ELi4ELi3EEENS4_18smem_ptr_flag_bitsILi8EEENSS_INS5_IJNSA_ILi8EEESG_EEENS5_IJSG_SB_EEEEEEEvNS4_8identityES11_S1B_vS1C_EENS_8epilogue10collective6detail29Sm90TmaWarpSpecializedAdapterINS1F_15DefaultEpilogueISI_SJ_SJ_NS1E_6thread17LinearCombinationISI_Li1EffLNS1J_9ScaleType4KindE0ELNS_15FloatRoundStyleE2ESI_EENS1_15EpilogueDefaultEEEEEvvEEEEvNT_6ParamsE,@function
        .size           _ZN7cutlass13device_kernelINS_4gemm6kernel13GemmUniversalIN4cute5tupleIJiiiiEEENS1_10collective13CollectiveMmaINS1_37MainloopSm90TmaGmmaWarpSpecializedFP8ILi6ENS5_IJNS4_1CILi1EEESB_SB_EEENS1_35KernelTmaWarpSpecializedCooperativeEEENS5_IJNSA_ILi256EEENSA_ILi64EEESG_EEENS_12float_e5m2_tENS5_IJlSB_lEEESI_SJ_NS4_8TiledMMAINS4_8MMA_AtomIJNS4_4SM904GMMA30MMA_64x64x32_F32E5M2E5M2_SS_TNILNSN_7ScaleInE1ELSP_1EEEEEENS4_6LayoutINS5_IJNSA_ILi2EEESB_SB_EEENS5_IJSB_NSA_ILi0EEESV_EEEEENS5_IJNS4_10UnderscoreESY_SY_EEEEENS4_13SM90_TMA_LOADENS4_14ComposedLayoutINS4_7SwizzleILi2ELi4ELi3EEENS4_18smem_ptr_flag_bitsILi8EEENSS_INS5_IJNSA_ILi8EEESG_EEENS5_IJSG_SB_EEEEEEEvNS4_8identityES11_S1B_vS1C_EENS_8epilogue10collective6detail29Sm90TmaWarpSpecializedAdapterINS1F_15DefaultEpilogueISI_SJ_SJ_NS1E_6thread17LinearCombinationISI_Li1EffLNS1J_9ScaleType4KindE0ELNS_15FloatRoundStyleE2ESI_EENS1_15EpilogueDefaultEEEEEvvEEEEvNT_6ParamsE,(.L_x_205 - _ZN7cutlass13device_kernelINS_4gemm6kernel13GemmUniversalIN4cute5tupleIJiiiiEEENS1_10collective13CollectiveMmaINS1_37MainloopSm90TmaGmmaWarpSpecializedFP8ILi6ENS5_IJNS4_1CILi1EEESB_SB_EEENS1_35KernelTmaWarpSpecializedCooperativeEEENS5_IJNSA_ILi256EEENSA_ILi64EEESG_EEENS_12float_e5m2_tENS5_IJlSB_lEEESI_SJ_NS4_8TiledMMAINS4_8MMA_AtomIJNS4_4SM904GMMA30MMA_64x64x32_F32E5M2E5M2_SS_TNILNSN_7ScaleInE1ELSP_1EEEEEENS4_6LayoutINS5_IJNSA_ILi2EEESB_SB_EEENS5_IJSB_NSA_ILi0EEESV_EEEEENS5_IJNS4_10UnderscoreESY_SY_EEEEENS4_13SM90_TMA_LOADENS4_14ComposedLayoutINS4_7SwizzleILi2ELi4ELi3EEENS4_18smem_ptr_flag_bitsILi8EEENSS_INS5_IJNSA_ILi8EEESG_EEENS5_IJSG_SB_EEEEEEEvNS4_8identityES11_S1B_vS1C_EENS_8epilogue10collective6detail29Sm90TmaWarpSpecializedAdapterINS1F_15DefaultEpilogueISI_SJ_SJ_NS1E_6thread17LinearCombinationISI_Li1EffLNS1J_9ScaleType4KindE0ELNS_15FloatRoundStyleE2ESI_EENS1_15EpilogueDefaultEEEEEvvEEEEvNT_6ParamsE)
        .other          _ZN7cutlass13device_kernelINS_4gemm6kernel13GemmUniversalIN4cute5tupleIJiiiiEEENS1_10collective13CollectiveMmaINS1_37MainloopSm90TmaGmmaWarpSpecializedFP8ILi6ENS5_IJNS4_1CILi1EEESB_SB_EEENS1_35KernelTmaWarpSpecializedCooperativeEEENS5_IJNSA_ILi256EEENSA_ILi64EEESG_EEENS_12float_e5m2_tENS5_IJlSB_lEEESI_SJ_NS4_8TiledMMAINS4_8MMA_AtomIJNS4_4SM904GMMA30MMA_64x64x32_F32E5M2E5M2_SS_TNILNSN_7ScaleInE1ELSP_1EEEEEENS4_6LayoutINS5_IJNSA_ILi2EEESB_SB_EEENS5_IJSB_NSA_ILi0EEESV_EEEEENS5_IJNS4_10UnderscoreESY_SY_EEEEENS4_13SM90_TMA_LOADENS4_14ComposedLayoutINS4_7SwizzleILi2ELi4ELi3EEENS4_18smem_ptr_flag_bitsILi8EEENSS_INS5_IJNSA_ILi8EEESG_EEENS5_IJSG_SB_EEEEEEEvNS4_8identityES11_S1B_vS1C_EENS_8epilogue10collective6detail29Sm90TmaWarpSpecializedAdapterINS1F_15DefaultEpilogueISI_SJ_SJ_NS1E_6thread17LinearCombinationISI_Li1EffLNS1J_9ScaleType4KindE0ELNS_15FloatRoundStyleE2ESI_EENS1_15EpilogueDefaultEEEEEvvEEEEvNT_6ParamsE,@"STO_CUDA_ENTRY STV_DEFAULT"
_ZN7cutlass13device_kernelINS_4gemm6kernel13GemmUniversalIN4cute5tupleIJiiiiEEENS1_10collective13CollectiveMmaINS1_37MainloopSm90TmaGmmaWarpSpecializedFP8ILi6ENS5_IJNS4_1CILi1EEESB_SB_EEENS1_35KernelTmaWarpSpecializedCooperativeEEENS5_IJNSA_ILi256EEENSA_ILi64EEESG_EEENS_12float_e5m2_tENS5_IJlSB_lEEESI_SJ_NS4_8TiledMMAINS4_8MMA_AtomIJNS4_4SM904GMMA30MMA_64x64x32_F32E5M2E5M2_SS_TNILNSN_7ScaleInE1ELSP_1EEEEEENS4_6LayoutINS5_IJNSA_ILi2EEESB_SB_EEENS5_IJSB_NSA_ILi0EEESV_EEEEENS5_IJNS4_10UnderscoreESY_SY_EEEEENS4_13SM90_TMA_LOADENS4_14ComposedLayoutINS4_7SwizzleILi2ELi4ELi3EEENS4_18smem_ptr_flag_bitsILi8EEENSS_INS5_IJNSA_ILi8EEESG_EEENS5_IJSG_SB_EEEEEEEvNS4_8identityES11_S1B_vS1C_EENS_8epilogue10collective6detail29Sm90TmaWarpSpecializedAdapterINS1F_15DefaultEpilogueISI_SJ_SJ_NS1E_6thread17LinearCombinationISI_Li1EffLNS1J_9ScaleType4KindE0ELNS_15FloatRoundStyleE2ESI_EENS1_15EpilogueDefaultEEEEEvvEEEEvNT_6ParamsE:
[----:B------:R-:W-:Y:S01]  /*0000*/  LDC R1, c[0x0][0x28] ;  /* 0x00000a00ff017b82 */ /* 0x000fe20000000800 */
[----:B------:R-:W0:Y:S01]  /*0010*/  S2R R0, SR_TID.X ;  /* 0x0000000000007919 */ /* 0x000e220000002100 */
[----:B------:R-:W-:Y:S01]  /*0020*/  ELECT P0, URZ, PT ;  /* 0x00000000003f782f */ /* 0x000fe20003800000 */
[----:B------:R-:W-:Y:S01]  /*0030*/  BSSY B0, `(.L_x_0) ;  /* 0x000000f000007945 */ /* 0x000fe20003800000 */
[--C-:B0-----:R-:W-:Y:S02]  /*0040*/  SHF.R.U32.HI R2, RZ, 0x5, R0.reuse ;  /* 0x00000005ff027819 */ /* 0x101fe40000011600 */
[----:B------:R-:W-:-:S03]  /*0050*/  SHF.R.U32.HI R3, RZ, 0x7, R0 ;  /* 0x00000007ff037819 */ /* 0x000fc60000011600 */
[----:B------:R-:W0:Y:S04]  /*0060*/  SHFL.IDX PT, R5, R2, RZ, 0x1f ;  /* 0x00001fff02057589 */ /* 0x000e2800000e0000 */
[----:B------:R1:W2:Y:S01]  /*0070*/  SHFL.IDX PT, R6, R3, RZ, 0x1f ;  /* 0x00001fff03067589 */ /* 0x0002a200000e0000 */
[----:B0-----:R-:W-:-:S13]  /*0080*/  ISETP.NE.OR P0, PT, R5, RZ, !P0 ;  /* 0x000000ff0500720c */ /* 0x001fda0004705670 */
[----:B-12---:R-:W-:Y:S05]  /*0090*/  @P0 BRA `(.L_x_1) ;  /* 0x0000000000200947 */ /* 0x006fea0003800000 */
[----:B------:R-:W-:Y:S02]  /*00a0*/  ULDC.64 UR4, c[0x0][0x198] ;  /* 0x0000660000047ab9 */ /* 0x000fe40000000a00 */
[----:B------:R-:W-:Y:S02]  /*00b0*/  UIADD3 UR6, UP0, UR4, 0xf0, URZ ;  /* 0x000000f004067890 */ /* 0x000fe4000ff1e03f */
[----:B------:R-:W-:Y:S02]  /*00c0*/  UIADD3 UR4, UP1, UR4, 0x1f0, URZ ;  /* 0x000001f004047890 */ /* 0x000fe4000ff3e03f */
[----:B------:R-:W-:Y:S02]  /*00d0*/  UIADD3.X UR7, URZ, UR5, URZ, UP0, !UPT ;  /* 0x000000053f077290 */ /* 0x000fe400087fe43f */
[----:B------:R-:W-:-:S07]  /*00e0*/  UIADD3.X UR5, URZ, UR5, URZ, UP1, !UPT ;  /* 0x000000053f057290 */ /* 0x000fce0008ffe43f */
[----:B------:R0:W-:Y:S02]  /*00f0*/  UTMACCTL.PF [UR6] ;  /* 0x00000000060079b9 */ /* 0x0001e40008040000 */
[----:B------:R0:W-:Y:S02]  /*0100*/  UTMACCTL.PF [UR4] ;  /* 0x00000000040079b9 */ /* 0x0001e40008040000 */
[----:B0-----:R-:W-:Y:S01]  /*0110*/  NOP ;  /* 0x0000000000007918 */ /* 0x001fe20000000000 */
.L_x_1:
[----:B------:R-:W-:Y:S05]  /*0120*/  BSYNC B0 ;  /* 0x0000000000007941 */ /* 0x000fea0003800000 */
.L_x_0:
[----:B------:R-:W0:Y:S02]  /*0130*/  SHFL.IDX PT, R3, R2, RZ, 0x1f ;  /* 0x00001fff02037589 */ /* 0x000e2400000e0000 */
[----:B0-----:R-:W-:-:S13]  /*0140*/  ISETP.NE.AND P0, PT, R3, RZ, PT ;  /* 0x000000ff0300720c */ /* 0x001fda0003f05270 */
[----:B------:R-:W-:Y:S05]  /*0150*/  @P0 BRA `(.L_x_2) ;  /* 0x0000000000680947 */ /* 0x000fea0003800000 */
[----:B------:R-:W0:Y:S01]  /*0160*/  S2UR UR8, SR_CgaCtaId ;  /* 0x00000000000879c3 */ /* 0x000e220000008800 */
[----:B------:R-:W-:Y:S01]  /*0170*/  UMOV UR4, 0x400 ;  /* 0x0000040000047882 */ /* 0x000fe20000000000 */
[----:B------:R-:W-:Y:S01]  /*0180*/  UMOV UR5, 0x1 ;  /* 0x0000000100057882 */ /* 0x000fe20000000000 */
[----:B------:R-:W-:Y:S01]  /*0190*/  UMOV UR6, 0x100 ;  /* 0x0000010000067882 */ /* 0x000fe20000000000 */
[----:B------:R-:W-:Y:S01]  /*01a0*/  ELECT P0, URZ, PT ;  /* 0x00000000003f782f */ /* 0x000fe20003800000 */
[----:B------:R-:W-:-:S04]  /*01b0*/  UIADD3 UR6, -UR6, 0x100000, URZ ;  /* 0x0010000006067890 */ /* 0x000fc8000fffe13f */
[----:B------:R-:W-:Y:S02]  /*01c0*/  USHF.L.U32 UR7, UR6, 0xb, URZ ;  /* 0x0000000b06077899 */ /* 0x000fe4000800063f */
[----:B------:R-:W-:Y:S02]  /*01d0*/  USHF.L.U32 UR6, UR6, 0x1, URZ ;  /* 0x0000000106067899 */ /* 0x000fe4000800063f */
[----:B0-----:R-:W-:Y:S02]  /*01e0*/  ULEA UR8, UR8, UR4, 0x18 ;  /* 0x0000000408087291 */ /* 0x001fe4000f8ec03f */
[----:B------:R-:W-:-:S04]  /*01f0*/  UIADD3 UR4, -UR5, 0x100000, URZ ;  /* 0x0010000005047890 */ /* 0x000fc8000fffe13f */
[----:B------:R-:W-:Y:S02]  /*0200*/  USHF.L.U32 UR5, UR4, 0xb, URZ ;  /* 0x0000000b04057899 */ /* 0x000fe4000800063f */
[----:B------:R-:W-:Y:S01]  /*0210*/  USHF.L.U32 UR4, UR4, 0x1, URZ ;  /* 0x0000000104047899 */ /* 0x000fe2000800063f */
[----:B------:R-:W0:Y:S11]  /*0220*/  FENCE.VIEW.ASYNC.S ;  /* 0x00000000000073c6 */ /* 0x000e360000000000 */
[----:B0-----:R0:W1:Y:S01]  /*0230*/  SYNCS.EXCH.64 URZ, [UR8], UR4 ;  /* 0x00000004083f75b2 */ /* 0x0010620008000100 */
[----:B------:R0:W2:Y:S01]  /*0240*/  SYNCS.EXCH.64 URZ, [UR8+0x30], UR6 ;  /* 0x00003006083f75b2 */ /* 0x0000a20008000100 */
[----:B------:R0:W3:Y:S01]  /*0250*/  SYNCS.EXCH.64 URZ, [UR8+0x8], UR4 ;  /* 0x00000804083f75b2 */ /* 0x0000e20008000100 */
[----:B------:R0:W4:Y:S01]  /*0260*/  SYNCS.EXCH.64 URZ, [UR8+0x38], UR6 ;  /* 0x00003806083f75b2 */ /* 0x0001220008000100 */
[----:B------:R0:W0:Y:S01]  /*0270*/  SYNCS.EXCH.64 URZ, [UR8+0x10], UR4 ;  /* 0x00001004083f75b2 */ /* 0x0000220008000100 */
[----:B------:R0:W0:Y:S01]  /*0280*/  SYNCS.EXCH.64 URZ, [UR8+0x40], UR6 ;  /* 0x00004006083f75b2 */ /* 0x0000220008000100 */
[----:B------:R0:W0:Y:S01]  /*0290*/  SYNCS.EXCH.64 URZ, [UR8+0x18], UR4 ;  /* 0x00001804083f75b2 */ /* 0x0000220008000100 */
[----:B------:R0:W0:Y:S01]  /*02a0*/  SYNCS.EXCH.64 URZ, [UR8+0x48], UR6 ;  /* 0x00004806083f75b2 */ /* 0x0000220008000100 */
[----:B------:R0:W0:Y:S01]  /*02b0*/  SYNCS.EXCH.64 URZ, [UR8+0x20], UR4 ;  /* 0x00002004083f75b2 */ /* 0x0000220008000100 */
[----:B------:R0:W0:Y:S01]  /*02c0*/  SYNCS.EXCH.64 URZ, [UR8+0x50], UR6 ;  /* 0x00005006083f75b2 */ /* 0x0000220008000100 */
[----:B------:R0:W0:Y:S01]  /*02d0*/  SYNCS.EXCH.64 URZ, [UR8+0x28], UR4 ;  /* 0x00002804083f75b2 */ /* 0x0000220008000100 */
[----:B------:R0:W0:Y:S01]  /*02e0*/  SYNCS.EXCH.64 URZ, [UR8+0x58], UR6 ;  /* 0x00005806083f75b2 */ /* 0x0000220008000100 */
[----:B------:R-:W-:Y:S01]  /*02f0*/  NOP ;  /* 0x0000000000007918 */ /* 0x000fe20000000000 */
.L_x_2:
[----:B------:R-:W5:Y:S01]  /*0300*/  SHFL.IDX PT, R2, R2, RZ, 0x1f ;  /* 0x00001fff02027589 */ /* 0x000f6200000e0000 */
[----:B------:R-:W1:Y:S01]  /*0310*/  LDC R3, c[0x0][0x65c] ;  /* 0x00019700ff037b82 */ /* 0x000e620000000800 */
[----:B------:R-:W-:Y:S02]  /*0320*/  ELECT P0, URZ, PT ;  /* 0x00000000003f782f */ /* 0x000fe40003800000 */
[----:B------:R-:W-:Y:S01]  /*0330*/  SHF.R.S32.HI R4, RZ, 0x1f, R5 ;  /* 0x0000001fff047819 */ /* 0x000fe20000011405 */
[----:B------:R-:W2:Y:S01]  /*0340*/  S2R R10, SR_CTAID.Y ;  /* 0x00000000000a7919 */ /* 0x000ea20000002600 */
[----:B0-----:R-:W-:Y:S01]  /*0350*/  UMOV UR4, 0x20 ;  /* 0x0000002000047882 */ /* 0x001fe20000000000 */
[C---:B------:R-:W-:Y:S01]  /*0360*/  ISETP.NE.AND P2, PT, R6.reuse, RZ, PT ;  /* 0x000000ff0600720c */ /* 0x040fe20003f45270 */
[----:B------:R-:W-:Y:S01]  /*0370*/  VIADD R11, R6, 0xffffffff ;  /* 0xffffffff060b7836 */ /* 0x000fe20000000000 */
[----:B------:R-:W0:Y:S01]  /*0380*/  S2R R8, SR_CTAID.X ;  /* 0x0000000000087919 */ /* 0x000e220000002500 */
[----:B------:R-:W-:Y:S01]  /*0390*/  LEA.HI R4, R4, R5, RZ, 0x2 ;  /* 0x0000000504047211 */ /* 0x000fe200078f10ff */
[----:B------:R-:W-:Y:S01]  /*03a0*/  NOP ;  /* 0x0000000000007918 */ /* 0x000fe20000000000 */
[----:B------:R-:W-:Y:S01]  /*03b0*/  NOP ;  /* 0x0000000000007918 */ /* 0x000fe20000000000 */
[----:B------:R-:W-:-:S02]  /*03c0*/  ISETP.GE.U32.AND P1, PT, R11, 0x2, PT ;  /* 0x000000020b00780c */ /* 0x000fc40003f26070 */
[----:B------:R-:W-:-:S05]  /*03d0*/  LOP3.LUT R4, R4, 0xfffffffc, RZ, 0xc0, !PT ;  /* 0xfffffffc04047812 */ /* 0x000fca00078ec0ff */
[----:B------:R-:W-:Y:S01]  /*03e0*/  IMAD.IADD R5, R5, 0x1, -R4 ;  /* 0x0000000105057824 */ /* 0x000fe200078e0a04 */
[----:B-----5:R-:W-:Y:S02]  /*03f0*/  ISETP.NE.OR P0, PT, R2, RZ, !P0 ;  /* 0x000000ff0200720c */ /* 0x020fe40004705670 */
[----:B-1----:R-:W-:-:S11]  /*0400*/  ISETP.NE.AND P3, PT, R3, 0x1, PT ;  /* 0x000000010300780c */ /* 0x002fd60003f65270 */
[----:B------:R-:W-:Y:S01]  /*0410*/  VOTEU.ALL UP0, P0 ;  /* 0x00000000003f7886 */ /* 0x000fe20000000000 */
[----:B------:R-:W-:Y:S01]  /*0420*/  VOTEU.ALL UP1, P0 ;  /* 0x00000000003f7886 */ /* 0x000fe20000020000 */
[----:B------:R-:W0:Y:S01]  /*0430*/  @P3 LDC R9, c[0x0][0x10] ;  /* 0x00000400ff093b82 */ /* 0x000e220000000800 */
[----:B--2---:R-:W-:Y:S02]  /*0440*/  @P3 IMAD.MOV.U32 R2, RZ, RZ, R10 ;  /* 0x000000ffff023224 */ /* 0x004fe400078e000a */
[----:B------:R-:W-:Y:S01]  /*0450*/  @!UP0 UMOV UR6, 0x400 ;  /* 0x0000040000068882 */ /* 0x000fe20000000000 */
[----:B------:R-:W-:-:S04]  /*0460*/  @!UP0 UIADD3 UR4, -UR4, 0x100000, URZ ;  /* 0x0010000004048890 */ /* 0x000fc8000fffe13f */
[----:B------:R-:W-:Y:S02]  /*0470*/  @!UP0 USHF.L.U32 UR5, UR4, 0xb, URZ ;  /* 0x0000000b04058899 */ /* 0x000fe4000800063f */
[----:B------:R-:W-:Y:S01]  /*0480*/  @!UP0 USHF.L.U32 UR4, UR4, 0x1, URZ ;  /* 0x0000000104048899 */ /* 0x000fe2000800063f */
[----:B------:R-:W-:Y:S02]  /*0490*/  @P3 IMAD.MOV.U32 R3, RZ, RZ, RZ ;  /* 0x000000ffff033224 */ /* 0x000fe400078e00ff */
[----:B------:R-:W-:Y:S01]  /*04a0*/  @P3 IMAD.MOV.U32 R13, RZ, RZ, RZ ;  /* 0x000000ffff0d3224 */ /* 0x000fe200078e00ff */
[----:B------:R-:W1:Y:S08]  /*04b0*/  @!UP0 S2UR UR7, SR_CgaCtaId ;  /* 0x00000000000789c3 */ /* 0x000e700000008800 */
[----:B------:R-:W2:Y:S01]  /*04c0*/  @!P3 LDC R7, c[0x0][0xc] ;  /* 0x00000300ff07bb82 */ /* 0x000ea20000000800 */
[----:B0-----:R-:W-:-:S04]  /*04d0*/  @P3 IMAD.WIDE.U32 R2, R8, R9, R2 ;  /* 0x0000000908023225 */ /* 0x001fc800078e0002 */
[----:B------:R-:W-:Y:S02]  /*04e0*/  IMAD.MOV.U32 R9, RZ, RZ, RZ ;  /* 0x000000ffff097224 */ /* 0x000fe400078e00ff */
[----:B------:R-:W-:Y:S01]  /*04f0*/  @P3 IMAD.IADD R3, R3, 0x1, R13 ;  /* 0x0000000103033824 */ /* 0x000fe200078e020d */
[----:B-1----:R-:W-:Y:S01]  /*0500*/  @!UP0 ULEA UR6, UR7, UR6, 0x18 ;  /* 0x0000000607068291 */ /* 0x002fe2000f8ec03f */
[----:B------:R-:W-:Y:S01]  /*0510*/  VOTEU.ALL UP0, P0 ;  /* 0x00000000003f7886 */ /* 0x000fe20000000000 */
[----:B------:R-:W-:-:S04]  /*0520*/  ISETP.NE.AND P0, PT, R5, 0x3, PT ;  /* 0x000000030500780c */ /* 0x000fc80003f05270 */
[----:B------:R-:W-:-:S04]  /*0530*/  ISETP.EQ.OR P0, PT, R5, RZ, !P0 ;  /* 0x000000ff0500720c */ /* 0x000fc80004702670 */
[----:B------:R-:W-:Y:S01]  /*0540*/  ISETP.EQ.AND P0, PT, R6, RZ, P0 ;  /* 0x000000ff0600720c */ /* 0x000fe20000702270 */
[----:B------:R-:W0:Y:S02]  /*0550*/  FENCE.VIEW.ASYNC.S ;  /* 0x00000000000073c6 */ /* 0x000e240000000000 */
[----:B0-----:R0:W3:Y:S01]  /*0560*/  @!UP0 SYNCS.EXCH.64 URZ, [UR6+0x70], UR4 ;  /* 0x00007004063f85b2 */ /* 0x0010e20008000100 */
[----:B--2---:R-:W-:Y:S01]  /*0570*/  @!P3 IMAD.WIDE.U32 R6, R7, R10, R8 ;  /* 0x0000000a0706b225 */ /* 0x004fe200078e0008 */
[----:B------:R-:W-:-:S03]  /*0580*/  SEL R4, RZ, 0x1, !P0 ;  /* 0x00000001ff047807 */ /* 0x000fc60004000000 */
[----:B------:R-:W-:Y:S02]  /*0590*/  @!P3 IMAD.MOV.U32 R2, RZ, RZ, R6 ;  /* 0x000000ffff02b224 */ /* 0x000fe400078e0006 */
[----:B------:R-:W-:Y:S01]  /*05a0*/  @!P3 IMAD.MOV.U32 R3, RZ, RZ, R7 ;  /* 0x000000ffff03b224 */ /* 0x000fe200078e0007 */
[----:B------:R-:W-:Y:S01]  /*05b0*/  SEL R4, R4, 0x2, P1 ;  /* 0x0000000204047807 */ /* 0x000fe20000800000 */
[----:B------:R0:W3:Y:S01]  /*05c0*/  @!UP1 SYNCS.EXCH.64 URZ, [UR6+0x78], UR4 ;  /* 0x00007804063f95b2 */ /* 0x0000e20008000100 */
[----:B------:R-:W-:Y:S01]  /*05d0*/  NOP ;  /* 0x0000000000007918 */ /* 0x000fe20000000000 */
[----:B---34-:R-:W-:Y:S06]  /*05e0*/  BAR.SYNC.DEFER_BLOCKING 0x0 ;  /* 0x0000000000007b1d */ /* 0x018fec0000010000 */
[----:B------:R-:W-:Y:S05]  /*05f0*/  @!P2 BRA `(.L_x_3) ;  /* 0x00000078000ca947 */ /* 0x000fea0003800000 */
[----:B------:R-:W-:-:S13]  /*0600*/  ISETP.GT.U32.AND P0, PT, R11, 0x1, PT ;  /* 0x000000010b00780c */ /* 0x000fda0003f04070 */
[----:B0-----:R-:W-:Y:S05]  /*0610*/  @P0 EXIT ;  /* 0x000000000000094d */ /* 0x001fea0003800000 */
[----:B------:R-:W-:Y:S01]  /*0620*/  ULDC.64 UR4, c[0x0][0x650] ;  /* 0x0001940000047ab9 */ /* 0x000fe20000000a00 */
[----:B------:R-:W-:Y:S01]  /*0630*/  PRMT R12, RZ, 0x7610, R12 ;  /* 0x00007610ff0c7816 */ /* 0x000fe2000000000c */
[----:B------:R-:W-:Y:S01]  /*0640*/  IMAD.MOV.U32 R6, RZ, RZ, -0x1 ;  /* 0xffffffffff067424 */ /* 0x000fe200078e00ff */
[----:B------:R-:W-:Y:S01]  /*0650*/  ISETP.GE.U32.AND P0, PT, R2, UR4, PT ;  /* 0x0000000402007c0c */ /* 0x000fe2000bf06070 */
[----:B------:R-:W-:Y:S02]  /*0660*/  IMAD.MOV.U32 R7, RZ, RZ, -0x1 ;  /* 0xffffffffff077424 */ /* 0x000fe400078e00ff */
[----:B------:R-:W-:Y:S01]  /*0670*/  IMAD.MOV.U32 R5, RZ, RZ, -0x1 ;  /* 0xffffffffff057424 */ /* 0x000fe200078e00ff */
[----:B------:R-:W-:-:S13]  /*0680*/  ISETP.GE.U32.AND.EX P0, PT, R3, UR5, PT, P0 ;  /* 0x0000000503007c0c */ /* 0x000fda000bf06100 */
[----:B------:R-:W-:Y:S05]  /*0690*/  @P0 BRA `(.L_x_4) ;  /* 0x00000004005c0947 */ /* 0x000fea0003800000 */
[----:B------:R-:W0:Y:S01]  /*06a0*/  LDC.64 R16, c[0x0][0x628] ;  /* 0x00018a00ff107b82 */ /* 0x000e220000000a00 */
[----:B------:R-:W-:Y:S02]  /*06b0*/  IMAD.MOV.U32 R6, RZ, RZ, R2 ;  /* 0x000000ffff067224 */ /* 0x000fe400078e0002 */
[----:B------:R-:W-:-:S05]  /*06c0*/  IMAD.MOV.U32 R7, RZ, RZ, R3 ;  /* 0x000000ffff077224 */ /* 0x000fca00078e0003 */
[----:B------:R-:W1:Y:S08]  /*06d0*/  LDC R18, c[0x0][0x630] ;  /* 0x00018c00ff127b82 */ /* 0x000e700000000800 */
[----:B------:R-:W2:Y:S01]  /*06e0*/  LDC.64 R20, c[0x0][0x620] ;  /* 0x00018800ff147b82 */ /* 0x000ea20000000a00 */
[----:B0-----:R-:W-:-:S04]  /*06f0*/  ISETP.NE.U32.AND P0, PT, R16, RZ, PT ;  /* 0x000000ff1000720c */ /* 0x001fc80003f05070 */
[----:B------:R-:W-:-:S13]  /*0700*/  ISETP.NE.AND.EX P0, PT, R17, RZ, PT, P0 ;  /* 0x000000ff1100720c */ /* 0x000fda0003f05300 */
[----:B-12---:R-:W-:Y:S05]  /*0710*/  @!P0 BRA `(.L_x_5) ;  /* 0x0000000000288947 */ /* 0x006fea0003800000 */
[----:B------:R-:W0:Y:S02]  /*0720*/  LDC R5, c[0x0][0x634] ;  /* 0x00018d00ff057b82 */ /* 0x000e240000000800 */
[----:B0-----:R-:W-:-:S05]  /*0730*/  IADD3 R5, P0, R2, R5, RZ ;  /* 0x0000000502057210 */ /* 0x001fca0007f1e0ff */
[----:B------:R-:W-:-:S04]  /*0740*/  IMAD.X R11, RZ, RZ, R3, P0 ;  /* 0x000000ffff0b7224 */ /* 0x000fc800000e0603 */
[----:B------:R-:W-:-:S04]  /*0750*/  IMAD.WIDE.U32 R6, R11, R16, RZ ;  /* 0x000000100b067225 */ /* 0x000fc800078e00ff */
[----:B------:R-:W-:-:S04]  /*0760*/  IMAD.WIDE.U32 R12, P0, R5, R17, R6 ;  /* 0x00000011050c7225 */ /* 0x000fc80007800006 */
[----:B------:R-:W-:-:S04]  /*0770*/  IMAD.WIDE.U32 R6, R5, R16, RZ ;  /* 0x0000001005067225 */ /* 0x000fc800078e00ff */
[----:B------:R-:W-:Y:S01]  /*0780*/  IMAD.X R15, RZ, RZ, RZ, P0 ;  /* 0x000000ffff0f7224 */ /* 0x000fe200000e06ff */
[----:B------:R-:W-:Y:S01]  /*0790*/  IADD3 RZ, P0, R7, R12, RZ ;  /* 0x0000000c07ff7210 */ /* 0x000fe20007f1e0ff */
[----:B------:R-:W-:-:S04]  /*07a0*/  IMAD.MOV.U32 R14, RZ, RZ, R13 ;  /* 0x000000ffff0e7224 */ /* 0x000fc800078e000d */
[----:B------:R-:W-:-:S08]  /*07b0*/  IMAD.WIDE.U32.X R6, R11, R17, R14, P0 ;  /* 0x000000110b067225 */ /* 0x000fd000000e040e */
.L_x_5:
[--C-:B------:R-:W-:Y:S01]  /*07c0*/  SHF.R.U64 R26, R6, R18, R7.reuse ;  /* 0x00000012061a7219 */ /* 0x100fe20000001207 */
[----:B------:R-:W0:Y:S01]  /*07d0*/  LDC.64 R22, c[0x0][0x640] ;  /* 0x00019000ff167b82 */ /* 0x000e220000000a00 */
[----:B------:R-:W-:Y:S01]  /*07e0*/  I2FP.F32.U32 R5, R8 ;  /* 0x0000000800057245 */ /* 0x000fe20000201000 */
[----:B------:R-:W-:Y:S01]  /*07f0*/  ULDC UR4, c[0x0][0x150] ;  /* 0x0000540000047ab9 */ /* 0x000fe20000000800 */
[----:B------:R-:W-:Y:S02]  /*0800*/  SHF.R.U32.HI R6, RZ, R18, R7 ;  /* 0x00000012ff067219 */ /* 0x000fe40000011607 */
[----:B------:R-:W-:Y:S01]  /*0810*/  IADD3 R11, P0, RZ, -R26, RZ ;  /* 0x8000001aff0b7210 */ /* 0x000fe20007f1e0ff */
[----:B------:R-:W-:Y:S01]  /*0820*/  FMUL R5, R5, UR4 ;  /* 0x0000000405057c20 */ /* 0x000fe20008400000 */
[----:B------:R-:W-:Y:S01]  /*0830*/  ULDC UR4, c[0x0][0x154] ;  /* 0x0000550000047ab9 */ /* 0x000fe20000000800 */
[----:B------:R-:W1:Y:S02]  /*0840*/  LDC R14, c[0x0][0x618] ;  /* 0x00018600ff0e7b82 */ /* 0x000e640000000800 */
[----:B------:R-:W-:-:S02]  /*0850*/  IMAD.X R13, RZ, RZ, ~R6, P0 ;  /* 0x000000ffff0d7224 */ /* 0x000fc400000e0e06 */
[----:B------:R-:W2:Y:S01]  /*0860*/  F2I.U32.TRUNC.NTZ R5, R5 ;  /* 0x0000000500057305 */ /* 0x000ea2000020f000 */
[----:B------:R-:W-:-:S03]  /*0870*/  IMAD.WIDE.U32 R6, R11, R20, R2 ;  /* 0x000000140b067225 */ /* 0x000fc600078e0002 */
[----:B------:R-:W3:Y:S01]  /*0880*/  LDC R9, c[0x0][0x144] ;  /* 0x00005100ff097b82 */ /* 0x000ee20000000800 */
[----:B------:R-:W-:-:S04]  /*0890*/  IMAD R12, R13, R20, RZ ;  /* 0x000000140d0c7224 */ /* 0x000fc800078e02ff */
[----:B------:R-:W-:Y:S02]  /*08a0*/  IMAD R11, R11, R21, R12 ;  /* 0x000000150b0b7224 */ /* 0x000fe400078e020c */
[----:B------:R-:W-:Y:S01]  /*08b0*/  IMAD.MOV.U32 R12, RZ, RZ, 0x1 ;  /* 0x00000001ff0c7424 */ /* 0x000fe200078e00ff */
[----:B------:R-:W4:Y:S01]  /*08c0*/  LDC R18, c[0x0][0x608] ;  /* 0x00018200ff127b82 */ /* 0x000f220000000800 */
[----:B------:R-:W-:Y:S01]  /*08d0*/  IMAD.IADD R11, R7, 0x1, R11 ;  /* 0x00000001070b7824 */ /* 0x000fe200078e020b */
[----:B0-----:R-:W-:Y:S01]  /*08e0*/  ISETP.NE.U32.AND P0, PT, R22, RZ, PT ;  /* 0x000000ff1600720c */ /* 0x001fe20003f05070 */
[----:B--2---:R-:W-:-:S03]  /*08f0*/  IMAD.MOV R7, RZ, RZ, -R5 ;  /* 0x000000ffff077224 */ /* 0x004fc600078e0a05 */
[----:B------:R-:W-:Y:S02]  /*0900*/  ISETP.NE.AND.EX P0, PT, R23, RZ, PT, P0 ;  /* 0x000000ff1700720c */ /* 0x000fe40003f05300 */
[----:B------:R-:W0:Y:S01]  /*0910*/  LDC R13, c[0x0][0x658] ;  /* 0x00019600ff0d7b82 */ /* 0x000e220000000800 */
[--C-:B-1----:R-:W-:Y:S02]  /*0920*/  SHF.R.U64 R16, R6, R14, R11.reuse ;  /* 0x0000000e06107219 */ /* 0x102fe4000000120b */
[----:B------:R-:W-:Y:S02]  /*0930*/  I2FP.F32.U32 R6, R10 ;  /* 0x0000000a00067245 */ /* 0x000fe40000201000 */
[----:B------:R-:W-:-:S03]  /*0940*/  SHF.R.U32.HI R11, RZ, R14, R11 ;  /* 0x0000000eff0b7219 */ /* 0x000fc6000001160b */
[----:B------:R-:W1:Y:S01]  /*0950*/  LDC R17, c[0x0][0x148] ;  /* 0x00005200ff117b82 */ /* 0x000e620000000800 */
[----:B---3--:R-:W-:Y:S02]  /*0960*/  IMAD R5, R9, R7, R8 ;  /* 0x0000000709057224 */ /* 0x008fe400078e0208 */
[----:B------:R-:W-:Y:S01]  /*0970*/  FMUL R7, R6, UR4 ;  /* 0x0000000406077c20 */ /* 0x000fe20008400000 */
[----:B------:R-:W-:-:S03]  /*0980*/  IMAD.MOV.U32 R6, RZ, RZ, -0x1 ;  /* 0xffffffffff067424 */ /* 0x000fc600078e00ff */
[----:B------:R2:W3:Y:S01]  /*0990*/  F2I.U32.TRUNC.NTZ R15, R7 ;  /* 0x00000007000f7305 */ /* 0x0004e2000020f000 */
[----:B------:R-:W1:Y:S01]  /*09a0*/  LDC R21, c[0x0][0x600] ;  /* 0x00018000ff157b82 */ /* 0x000e620000000800 */
[-CC-:B----4-:R-:W-:Y:S02]  /*09b0*/  SHF.R.U64 R27, R16, R18.reuse, R11.reuse ;  /* 0x00000012101b7219 */ /* 0x190fe4000000120b */
[----:B------:R-:W-:-:S05]  /*09c0*/  SHF.R.U32.HI R8, RZ, R18, R11 ;  /* 0x00000012ff087219 */ /* 0x000fca000001160b */
[----:B------:R-:W4:Y:S01]  /*09d0*/  LDC R20, c[0x0][0x648] ;  /* 0x00019200ff147b82 */ /* 0x000f220000000800 */
[-CC-:B0-----:R-:W-:Y:S02]  /*09e0*/  SHF.R.U64 R18, R27, R13.reuse, R8.reuse ;  /* 0x0000000d1b127219 */ /* 0x181fe40000001208 */
[-C--:B------:R-:W-:Y:S02]  /*09f0*/  SHF.L.U32 R6, R6, R13.reuse, RZ ;  /* 0x0000000d06067219 */ /* 0x080fe400000006ff */
[-C--:B------:R-:W-:Y:S02]  /*0a00*/  SHF.R.U32.HI R8, RZ, R13.reuse, R8 ;  /* 0x0000000dff087219 */ /* 0x080fe40000011608 */
[----:B------:R-:W-:Y:S01]  /*0a10*/  LOP3.LUT R14, RZ, R6, RZ, 0x33, !PT ;  /* 0x00000006ff0e7212 */ /* 0x000fe200078e33ff */
[----:B------:R-:W0:Y:S01]  /*0a20*/  LDC R25, c[0x0][0x638] ;  /* 0x00018e00ff197b82 */ /* 0x000e220000000800 */
[----:B------:R-:W-:Y:S01]  /*0a30*/  SHF.L.U32 R11, R12, R13, RZ ;  /* 0x0000000d0c0b7219 */ /* 0x000fe200000006ff */
[----:B------:R-:W-:-:S02]  /*0a40*/  IMAD.MOV.U32 R6, RZ, RZ, R18 ;  /* 0x000000ffff067224 */ /* 0x000fc400078e0012 */
[----:B--2---:R-:W-:-:S04]  /*0a50*/  IMAD.MOV.U32 R7, RZ, RZ, R8 ;  /* 0x000000ffff077224 */ /* 0x004fc800078e0008 */
[----:B------:R-:W2:Y:S01]  /*0a60*/  LDC R24, c[0x0][0x610] ;  /* 0x00018400ff187b82 */ /* 0x000ea20000000800 */
[----:B---3--:R-:W-:Y:S05]  /*0a70*/  @!P0 BRA `(.L_x_6) ;  /* 0x0000000000288947 */ /* 0x008fea0003800000 */
[----:B------:R-:W3:Y:S02]  /*0a80*/  LDC R13, c[0x0][0x64c] ;  /* 0x00019300ff0d7b82 */ /* 0x000ee40000000800 */
[----:B---3--:R-:W-:-:S05]  /*0a90*/  IADD3 R13, P0, R18, R13, RZ ;  /* 0x0000000d120d7210 */ /* 0x008fca0007f1e0ff */
        /* <DEDUP_REMOVED lines=8> */
.L_x_6:
[----:B----4-:R-:W-:Y:S01]  /*0b20*/  SHF.R.U64 R6, R6, R20, R7 ;  /* 0x0000001406067219 */ /* 0x010fe20000001207 */
[----:B-1----:R-:W-:Y:S01]  /*0b30*/  VIADD R7, R21, 0xffffffff ;  /* 0xffffffff15077836 */ /* 0x002fe20000000000 */
[----:B------:R-:W-:Y:S01]  /*0b40*/  LOP3.LUT R14, R27, R14, RZ, 0xc0, !PT ;  /* 0x0000000e1b0e7212 */ /* 0x000fe200078ec0ff */
[----:B------:R-:W-:Y:S02]  /*0b50*/  IMAD.MOV R15, RZ, RZ, -R15 ;  /* 0x000000ffff0f7224 */ /* 0x000fe400078e0a0f */
[----:B------:R-:W-:Y:S01]  /*0b60*/  IMAD.MOV R8, RZ, RZ, -R6 ;  /* 0x000000ffff087224 */ /* 0x000fe200078e0a06 */
[----:B------:R-:W-:Y:S01]  /*0b70*/  LOP3.LUT R7, R16, R7, RZ, 0xc0, !PT ;  /* 0x0000000710077212 */ /* 0x000fe200078ec0ff */
[----:B------:R-:W-:Y:S02]  /*0b80*/  IMAD R14, R11, R6, R14 ;  /* 0x000000060b0e7224 */ /* 0x000fe400078e020e */
[----:B------:R-:W-:Y:S02]  /*0b90*/  @P3 IMAD R5, R17, R15, R10 ;  /* 0x0000000f11053224 */ /* 0x000fe400078e020a */
[----:B0-----:R-:W-:-:S02]  /*0ba0*/  IMAD R6, R8, R25, R18 ;  /* 0x0000001908067224 */ /* 0x001fc400078e0212 */
[----:B--2---:R-:W-:Y:S02]  /*0bb0*/  IMAD R5, R14, R24, R5 ;  /* 0x000000180e057224 */ /* 0x004fe400078e0205 */
[----:B------:R-:W-:Y:S02]  /*0bc0*/  IMAD R6, R6, R21, R7 ;  /* 0x0000001506067224 */ /* 0x000fe400078e0207 */
[----:B------:R-:W-:-:S03]  /*0bd0*/  IMAD.MOV.U32 R12, RZ, RZ, 0x1 ;  /* 0x00000001ff0c7424 */ /* 0x000fc600078e00ff */
[----:B------:R-:W-:Y:S02]  /*0be0*/  SEL R7, R6, R5, !P3 ;  /* 0x0000000506077207 */ /* 0x000fe40005800000 */
[----:B------:R-:W-:Y:S01]  /*0bf0*/  SEL R6, R5, R6, !P3 ;  /* 0x0000000605067207 */ /* 0x000fe20005800000 */
[----:B------:R-:W-:-:S07]  /*0c00*/  IMAD.MOV.U32 R5, RZ, RZ, R26 ;  /* 0x000000ffff057224 */ /* 0x000fce00078e001a */
.L_x_4:
[----:B------:R-:W-:-:S08]  /*0c10*/  NOP ;  /* 0x0000000000007918 */ /* 0x000fd00000000000 */
[----:B------:R-:W0:Y:S02]  /*0c20*/  USETMAXREG.TRY_ALLOC.CTAPOOL UP0, 0xe8 ;  /* 0x000000e8000079c8 */ /* 0x000e240008000600 */
[----:B0-----:R-:W-:-:S13]  /*0c30*/  PLOP3.LUT P0, PT, PT, PT, UP0, 0x80, 0x0 ;  /* 0x000000000000781c */ /* 0x001fda0003f0f008 */
[----:B------:R-:W-:Y:S05]  /*0c40*/  @!P0 BRA `(.L_x_4) ;  /* 0xfffffffc00f08947 */ /* 0x000fea000383ffff */
[----:B------:R-:W-:Y:S01]  /*0c50*/  ULDC.64 UR4, c[0x0][0x598] ;  /* 0x0001660000047ab9 */ /* 0x000fe20000000a00 */
[----:B------:R-:W-:Y:S01]  /*0c60*/  ULDC.64 UR16, c[0x0][0x208] ;  /* 0x0000820000107ab9 */ /* 0x000fe20000000a00 */
[----:B------:R-:W-:-:S04]  /*0c70*/  ISETP.NE.U32.AND P0, PT, RZ, UR4, PT ;  /* 0x00000004ff007c0c */ /* 0x000fc8000bf05070 */
[----:B------:R-:W-:-:S13]  /*0c80*/  ISETP.NE.AND.EX P0, PT, RZ, UR5, PT, P0 ;  /* 0x00000005ff007c0c */ /* 0x000fda000bf05300 */
[----:B------:R-:W-:Y:S05]  /*0c90*/  @!P0 BRA `(.L_x_7) ;  /* 0x00000000001c8947 */ /* 0x000fea0003800000 */
[----:B------:R-:W0:Y:S02]  /*0ca0*/  LDC.64 R8, c[0x0][0x598] ;  /* 0x00016600ff087b82 */ /* 0x000e240000000a00 */
[----:B0-----:R-:W2:Y:S02]  /*0cb0*/  LDG.E.64 R8, desc[UR16][R8.64] ;  /* 0x0000001008087981 */ /* 0x001ea4000c1e1b00 */
[----:B--2---:R-:W-:-:S04]  /*0cc0*/  ISETP.NE.U32.AND P0, PT, R8, RZ, PT ;  /* 0x000000ff0800720c */ /* 0x004fc80003f05070 */
[----:B------:R-:W-:-:S13]  /*0cd0*/  ISETP.NE.AND.EX P0, PT, R9, RZ, PT, P0 ;  /* 0x000000ff0900720c */ /* 0x000fda0003f05300 */
[----:B------:R-:W-:Y:S05]  /*0ce0*/  @!P0 BRA `(.L_x_7) ;  /* 0x0000000000088947 */ /* 0x000fea0003800000 */
[----:B------:R0:W5:Y:S01]  /*0cf0*/  LD.E R8, desc[UR16][R8.64] ;  /* 0x0000001008087980 */ /* 0x000162000c101900 */
[----:B------:R-:W-:Y:S05]  /*0d00*/  BRA `(.L_x_8) ;  /* 0x0000000000207947 */ /* 0x000fea0003800000 */
.L_x_7:
[----:B------:R-:W-:Y:S02]  /*0d10*/  ULDC.64 UR4, c[0x0][0x588] ;  /* 0x0001620000047ab9 */ /* 0x000fe40000000a00 */
[----:B------:R-:W-:-:S04]  /*0d20*/  ISETP.NE.U32.AND P0, PT, RZ, UR4, PT ;  /* 0x00000004ff007c0c */ /* 0x000fc8000bf05070 */
[----:B------:R-:W-:-:S13]  /*0d30*/  ISETP.NE.AND.EX P0, PT, RZ, UR5, PT, P0 ;  /* 0x00000005ff007c0c */ /* 0x000fda000bf05300 */
[----:B------:R-:W-:Y:S05]  /*0d40*/  @!P0 BRA `(.L_x_9) ;  /* 0x00000000000c8947 */ /* 0x000fea0003800000 */
[----:B------:R-:W0:Y:S02]  /*0d50*/  LDC.64 R8, c[0x0][0x588] ;  /* 0x00016200ff087b82 */ /* 0x000e240000000a00 */
[----:B0-----:R1:W5:Y:S01]  /*0d60*/  LDG.E R8, desc[UR16][R8.64] ;  /* 0x0000001008087981 */ /* 0x001362000c1e1900 */
[----:B------:R-:W-:Y:S05]  /*0d70*/  BRA `(.L_x_8) ;  /* 0x0000000000047947 */ /* 0x000fea0003800000 */
.L_x_9:
[----:B------:R-:W2:Y:S02]  /*0d80*/  LDC R8, c[0x0][0x580] ;  /* 0x00016000ff087b82 */ /* 0x000ea40000000800 */
.L_x_8:
[----:B------:R-:W-:Y:S02]  /*0d90*/  ULDC.64 UR4, c[0x0][0x5a0] ;  /* 0x0001680000047ab9 */ /* 0x000fe40000000a00 */
[----:B------:R-:W-:-:S04]  /*0da0*/  ISETP.NE.U32.AND P0, PT, RZ, UR4, PT ;  /* 0x00000004ff007c0c */ /* 0x000fc8000bf05070 */
[----:B------:R-:W-:-:S13]  /*0db0*/  ISETP.NE.AND.EX P0, PT, RZ, UR5, PT, P0 ;  /* 0x00000005ff007c0c */ /* 0x000fda000bf05300 */
[----:B------:R-:W-:Y:S05]  /*0dc0*/  @!P0 BRA `(.L_x_10) ;  /* 0x00000000001c8947 */ /* 0x000fea0003800000 */
[----:B------:R-:W3:Y:S02]  /*0dd0*/  LDC.64 R10, c[0x0][0x5a0] ;  /* 0x00016800ff0a7b82 */ /* 0x000ee40000000a00 */
[----:B---3--:R-:W3:Y:S02]  /*0de0*/  LDG.E.64 R10, desc[UR16][R10.64] ;  /* 0x000000100a0a7981 */ /* 0x008ee4000c1e1b00 */
[----:B---3--:R-:W-:-:S04]  /*0df0*/  ISETP.NE.U32.AND P0, PT, R10, RZ, PT ;  /* 0x000000ff0a00720c */ /* 0x008fc80003f05070 */
[----:B------:R-:W-:-:S13]  /*0e00*/  ISETP.NE.AND.EX P0, PT, R11, RZ, PT, P0 ;  /* 0x000000ff0b00720c */ /* 0x000fda0003f05300 */
[----:B------:R-:W-:Y:S05]  /*0e10*/  @!P0 BRA `(.L_x_10) ;  /* 0x0000000000088947 */ /* 0x000fea0003800000 */
[----:B01----:R0:W5:Y:S01]  /*0e20*/  LD.E R9, desc[UR16][R10.64] ;  /* 0x000000100a097980 */ /* 0x003162000c101900 */
[----:B------:R-:W-:Y:S05]  /*0e30*/  BRA `(.L_x_11) ;  /* 0x0000000000207947 */ /* 0x000fea0003800000 */
.L_x_10:
[----:B------:R-:W-:Y:S02]  /*0e40*/  ULDC.64 UR4, c[0x0][0x590] ;  /* 0x0001640000047ab9 */ /* 0x000fe40000000a00 */
[----:B------:R-:W-:-:S04]  /*0e50*/  ISETP.NE.U32.AND P0, PT, RZ, UR4, PT ;  /* 0x00000004ff007c0c */ /* 0x000fc8000bf05070 */
[----:B------:R-:W-:-:S13]  /*0e60*/  ISETP.NE.AND.EX P0, PT, RZ, UR5, PT, P0 ;  /* 0x00000005ff007c0c */ /* 0x000fda000bf05300 */
[----:B------:R-:W-:Y:S05]  /*0e70*/  @!P0 BRA `(.L_x_12) ;  /* 0x00000000000c8947 */ /* 0x000fea0003800000 */
[----:B------:R-:W0:Y:S02]  /*0e80*/  LDC.64 R10, c[0x0][0x590] ;  /* 0x00016400ff0a7b82 */ /* 0x000e240000000a00 */
[----:B01----:R1:W5:Y:S01]  /*0e90*/  LDG.E R9, desc[UR16][R10.64] ;  /* 0x000000100a097981 */ /* 0x003362000c1e1900 */
[----:B------:R-:W-:Y:S05]  /*0ea0*/  BRA `(.L_x_11) ;  /* 0x0000000000047947 */ /* 0x000fea0003800000 */
.L_x_12:
[----:B01----:R-:W3:Y:S02]  /*0eb0*/  LDC R9, c[0x0][0x584] ;  /* 0x00016100ff097b82 */ /* 0x003ee40000000800 */
.L_x_11:
[----:B------:R-:W-:-:S13]  /*0ec0*/  LOP3.LUT P0, RZ, R12, 0xff, RZ, 0xc0, !PT ;  /* 0x000000ff0cff7812 */ /* 0x000fda000780c0ff */
[----:B------:R-:W-:Y:S05]  /*0ed0*/  @!P0 EXIT ;  /* 0x000000000000894d */ /* 0x000fea0003800000 */
[----:B------:R-:W-:Y:S01]  /*0ee0*/  ULDC UR4, c[0x0][0x28c] ;  /* 0x0000a30000047ab9 */ /* 0x000fe20000000800 */
[----:B------:R-:W-:Y:S01]  /*0ef0*/  LOP3.LUT R142, R4, 0x1, RZ, 0xfc, !PT ;  /* 0x00000001048e7812 */ /* 0x000fe200078efcff */
[----:B------:R-:W-:-:S04]  /*0f00*/  UIADD3 UR4, UR4, 0x3f, URZ ;  /* 0x0000003f04047890 */ /* 0x000fc8000fffe03f */
[----:B------:R-:W-:-:S04]  /*0f10*/  USHF.R.S32.HI UR5, URZ, 0x1f, UR4 ;  /* 0x0000001f3f057899 */ /* 0x000fc80008011404 */
[----:B------:R-:W-:-:S03]  /*0f20*/  ULEA.HI UR5, UR5, UR4, URZ, 0x6 ;  /* 0x0000000405057291 */ /* 0x000fc6000f8f303f */
[----:B------:R-:W-:Y:S01]  /*0f30*/  UMOV UR4, URZ ;  /* 0x0000003f00047c82 */ /* 0x000fe20008000000 */
[----:B------:R-:W-:-:S03]  /*0f40*/  USHF.R.S32.HI UR9, URZ, 0x6, UR5 ;  /* 0x000000063f097899 */ /* 0x000fc60008011405 */
[----:B------:R-:W-:-:S09]  /*0f50*/  UMOV UR5, URZ ;  /* 0x0000003f00057c82 */ /* 0x000fd20008000000 */
.L_x_165:
[----:B01----:R-:W-:Y:S01]  /*0f60*/  LOP3.LUT R10, R0, 0x80, RZ, 0xc0, !PT ;  /* 0x00000080000a7812 */ /* 0x003fe200078ec0ff */
[----:B------:R-:W0:Y:S01]  /*0f70*/  S2UR UR13, SR_CgaCtaId ;  /* 0x00000000000d79c3 */ /* 0x000e220000008800 */
[----:B------:R-:W-:Y:S01]  /*0f80*/  UMOV UR12, 0x400 ;  /* 0x00000400000c7882 */ /* 0x000fe20000000000 */
[----:B------:R-:W-:Y:S01]  /*0f90*/  UMOV UR6, URZ ;  /* 0x0000003f00067c82 */ /* 0x000fe20008000000 */
[----:B------:R-:W-:Y:S01]  /*0fa0*/  SHF.R.U32.HI R10, RZ, 0x7, R10 ;  /* 0x00000007ff0a7819 */ /* 0x000fe2000001160a */
[----:B------:R-:W-:Y:S01]  /*0fb0*/  UMOV UR7, URZ ;  /* 0x0000003f00077c82 */ /* 0x000fe20008000000 */
[----:B------:R-:W-:Y:S01]  /*0fc0*/  UMOV UR18, UR5 ;  /* 0x0000000500127c82 */ /* 0x000fe20008000000 */
[----:B------:R-:W-:Y:S02]  /*0fd0*/  CS2R R18, SRZ ;  /* 0x0000000000127805 */ /* 0x000fe4000001ff00 */
[----:B------:R-:W-:Y:S01]  /*0fe0*/  CS2R R16, SRZ ;  /* 0x0000000000107805 */ /* 0x000fe2000001ff00 */
[----:B------:R-:W1:Y:S01]  /*0ff0*/  LDC R11, c[0x0][0x28c] ;  /* 0x0000a300ff0b7b82 */ /* 0x000e620000000800 */
[----:B----4-:R-:W4:Y:S01]  /*1000*/  SHFL.IDX PT, R10, R10, RZ, 0x1f ;  /* 0x00001fff0a0a7589 */ /* 0x010f2200000e0000 */
[----:B------:R-:W-:-:S02]  /*1010*/  CS2R R20, SRZ ;  /* 0x0000000000147805 */ /* 0x000fc4000001ff00 */
[----:B------:R-:W-:Y:S02]  /*1020*/  CS2R R22, SRZ ;  /* 0x0000000000167805 */ /* 0x000fe4000001ff00 */
[----:B------:R-:W-:Y:S02]  /*1030*/  CS2R R88, SRZ ;  /* 0x0000000000587805 */ /* 0x000fe4000001ff00 */
[----:B------:R-:W-:Y:S02]  /*1040*/  CS2R R90, SRZ ;  /* 0x00000000005a7805 */ /* 0x000fe4000001ff00 */
[----:B------:R-:W-:Y:S02]  /*1050*/  CS2R R92, SRZ ;  /* 0x00000000005c7805 */ /* 0x000fe4000001ff00 */
[----:B------:R-:W-:Y:S02]  /*1060*/  CS2R R96, SRZ ;  /* 0x0000000000607805 */ /* 0x000fe4000001ff00 */
        /* <DEDUP_REMOVED lines=16> */
[----:B-1----:R-:W-:Y:S02]  /*1170*/  ISETP.GE.AND P0, PT, R11, 0x1, PT ;  /* 0x000000010b00780c */ /* 0x002fe40003f06270 */
[----:B------:R-:W-:Y:S02]  /*1180*/  CS2R R128, SRZ ;  /* 0x0000000000807805 */ /* 0x000fe4000001ff00 */
[----:B----4-:R-:W-:-:S02]  /*1190*/  R2UR UR8, R10 ;  /* 0x000000000a0872ca */ /* 0x010fc400000e0000 */
[----:B------:R-:W-:Y:S02]  /*11a0*/  CS2R R130, SRZ ;  /* 0x0000000000827805 */ /* 0x000fe4000001ff00 */
[----:B------:R-:W-:Y:S02]  /*11b0*/  CS2R R132, SRZ ;  /* 0x0000000000847805 */ /* 0x000fe4000001ff00 */
[----:B------:R-:W-:Y:S02]  /*11c0*/  CS2R R134, SRZ ;  /* 0x0000000000867805 */ /* 0x000fe4000001ff00 */
[----:B------:R-:W-:Y:S02]  /*11d0*/  CS2R R136, SRZ ;  /* 0x0000000000887805 */ /* 0x000fe4000001ff00 */
[----:B------:R-:W-:Y:S02]  /*11e0*/  CS2R R138, SRZ ;  /* 0x00000000008a7805 */ /* 0x000fe4000001ff00 */
[----:B------:R-:W-:Y:S01]  /*11f0*/  CS2R R140, SRZ ;  /* 0x00000000008c7805 */ /* 0x000fe2000001ff00 */
[----:B------:R-:W-:Y:S01]  /*1200*/  IMAD.MOV.U32 R143, RZ, RZ, RZ ;  /* 0x000000ffff8f7224 */ /* 0x000fe200078e00ff */
[----:B------:R-:W-:Y:S01]  /*1210*/  CS2R R56, SRZ ;  /* 0x0000000000387805 */ /* 0x000fe2000001ff00 */
[----:B------:R-:W-:Y:S01]  /*1220*/  IMAD.MOV.U32 R145, RZ, RZ, RZ ;  /* 0x000000ffff917224 */ /* 0x000fe200078e00ff */
[----:B------:R-:W-:Y:S01]  /*1230*/  CS2R R58, SRZ ;  /* 0x00000000003a7805 */ /* 0x000fe2000001ff00 */
[----:B--23--:R-:W-:Y:S01]  /*1240*/  IMAD.U32 R13, RZ, RZ, UR4 ;  /* 0x00000004ff0d7e24 */ /* 0x00cfe2000f8e00ff */
[----:B------:R-:W-:Y:S01]  /*1250*/  CS2R R60, SRZ ;  /* 0x00000000003c7805 */ /* 0x000fe2000001ff00 */
[----:B------:R-:W-:Y:S01]  /*1260*/  ULEA.HI UR10, UR8, UR8, URZ, 0x1 ;  /* 0x00000008080a7291 */ /* 0x000fe2000f8f083f */
[----:B------:R-:W-:-:S02]  /*1270*/  CS2R R62, SRZ ;  /* 0x00000000003e7805 */ /* 0x000fc4000001ff00 */
[----:B------:R-:W-:Y:S02]  /*1280*/  CS2R R64, SRZ ;  /* 0x0000000000407805 */ /* 0x000fe4000001ff00 */
[----:B------:R-:W-:Y:S01]  /*1290*/  CS2R R66, SRZ ;  /* 0x0000000000427805 */ /* 0x000fe2000001ff00 */
[----:B------:R-:W-:Y:S01]  /*12a0*/  ULOP3.LUT UR11, UR10, 0xffffe, URZ, 0xc0, !UPT ;  /* 0x000ffffe0a0b7892 */ /* 0x000fe2000f8ec03f */
[----:B------:R-:W-:Y:S01]  /*12b0*/  CS2R R68, SRZ ;  /* 0x0000000000447805 */ /* 0x000fe2000001ff00 */
[----:B0-----:R-:W-:Y:S01]  /*12c0*/  ULEA UR10, UR13, UR12, 0x18 ;  /* 0x0000000c0d0a7291 */ /* 0x001fe2000f8ec03f */
[----:B------:R-:W-:Y:S01]  /*12d0*/  CS2R R70, SRZ ;  /* 0x0000000000467805 */ /* 0x000fe2000001ff00 */
[----:B------:R-:W-:Y:S01]  /*12e0*/  UIADD3 UR11, UR8, -UR11, URZ ;  /* 0x8000000b080b7290 */ /* 0x000fe2000fffe03f */
[----:B------:R-:W-:Y:S02]  /*12f0*/  CS2R R72, SRZ ;  /* 0x0000000000487805 */ /* 0x000fe4000001ff00 */
[----:B------:R-:W-:Y:S01]  /*1300*/  CS2R R74, SRZ ;  /* 0x00000000004a7805 */ /* 0x000fe2000001ff00 */
[----:B------:R-:W-:Y:S01]  /*1310*/  UMOV UR8, URZ ;  /* 0x0000003f00087c82 */ /* 0x000fe20008000000 */
[----:B------:R-:W-:Y:S01]  /*1320*/  ULEA UR11, UR11, UR10, 0xc ;  /* 0x0000000a0b0b7291 */ /* 0x000fe2000f8e603f */
[----:B------:R-:W-:-:S02]  /*1330*/  CS2R R76, SRZ ;  /* 0x00000000004c7805 */ /* 0x000fc4000001ff00 */
[----:B------:R-:W-:Y:S02]  /*1340*/  CS2R R78, SRZ ;  /* 0x00000000004e7805 */ /* 0x000fe4000001ff00 */
[----:B------:R-:W-:Y:S01]  /*1350*/  CS2R R80, SRZ ;  /* 0x0000000000507805 */ /* 0x000fe2000001ff00 */
[----:B------:R-:W-:Y:S01]  /*1360*/  UIADD3 UR11, UR11, 0x180, URZ ;  /* 0x000001800b0b7890 */ /* 0x000fe2000fffe03f */
[----:B------:R-:W-:Y:S02]  /*1370*/  CS2R R82, SRZ ;  /* 0x0000000000527805 */ /* 0x000fe4000001ff00 */
[----:B------:R-:W-:Y:S02]  /*1380*/  CS2R R84, SRZ ;  /* 0x0000000000547805 */ /* 0x000fe4000001ff00 */
[----:B------:R-:W-:Y:S01]  /*1390*/  CS2R R86, SRZ ;  /* 0x0000000000567805 */ /* 0x000fe2000001ff00 */
[----:B------:R-:W-:Y:S01]  /*13a0*/  USHF.R.U32.HI UR11, URZ, 0x4, UR11 ;  /* 0x000000043f0b7899 */ /* 0x000fe2000801160b */
[----:B------:R-:W-:-:S02]  /*13b0*/  CS2R R24, SRZ ;  /* 0x0000000000187805 */ /* 0x000fc4000001ff00 */
[----:B------:R-:W-:Y:S02]  /*13c0*/  CS2R R26, SRZ ;  /* 0x00000000001a7805 */ /* 0x000fe4000001ff00 */
[----:B------:R-:W-:Y:S01]  /*13d0*/  CS2R R28, SRZ ;  /* 0x00000000001c7805 */ /* 0x000fe2000001ff00 */
[----:B------:R-:W-:Y:S01]  /*13e0*/  ULOP3.LUT UR11, UR11, 0x3fff, URZ, 0xc0, !UPT ;  /* 0x00003fff0b0b7892 */ /* 0x000fe2000f8ec03f */
        /* <DEDUP_REMOVED lines=12> */
[----:B------:R-:W-:Y:S01]  /*14b0*/  CS2R R54, SRZ ;  /* 0x0000000000367805 */ /* 0x000fe2000001ff00 */
[----:B------:R-:W-:Y:S06]  /*14c0*/  @!P0 BRA `(.L_x_13) ;  /* 0x0000000800588947 */ /* 0x000fec0003800000 */
[----:B------:R-:W-:-:S13]  /*14d0*/  ISETP.NE.AND P1, PT, R142, 0x3, PT ;  /* 0x000000038e00780c */ /* 0x000fda0003f25270 */
[----:B------:R-:W-:Y:S05]  /*14e0*/  @!P1 BRA `(.L_x_14) ;  /* 0x0000000000049947 */ /* 0x000fea0003800000 */
[----:B------:R-:W-:Y:S01]  /*14f0*/  BPT.TRAP 0x1 ;  /* 0x000000040000795c */ /* 0x000fe20000300000 */
.L_x_14:
[----:B------:R-:W-:Y:S01]  /*1500*/  ULEA UR6, UR5, UR10, 0x3 ;  /* 0x0000000a05067291 */ /* 0x000fe2000f8e183f */
[----:B------:R-:W-:-:S05]  /*1510*/  IMAD.U32 R10, RZ, RZ, UR4 ;  /* 0x00000004ff0a7e24 */ /* 0x000fca000f8e00ff */
[----:B------:R-:W-:-:S04]  /*1520*/  SHF.L.U32 R10, R10, 0x1f, RZ ;  /* 0x0000001f0a0a7819 */ /* 0x000fc800000006ff */
[----:B------:R0:W1:Y:S01]  /*1530*/  SYNCS.PHASECHK.TRANS64.TRYWAIT P0, [UR6], R10 ;  /* 0x0000000aff0075a7 */ /* 0x0000620008000146 */
[----:B------:R-:W-:Y:S05]  /*1540*/  @!P1 BRA `(.L_x_15) ;  /* 0x0000000000049947 */ /* 0x000fea0003800000 */
[----:B------:R-:W-:Y:S01]  /*1550*/  BPT.TRAP 0x1 ;  /* 0x000000040000795c */ /* 0x000fe20000300000 */
.L_x_15:
[----:B-1----:R-:W-:Y:S05]  /*1560*/  @P0 BRA `(.L_x_16) ;  /* 0x0000000000080947 */ /* 0x002fea0003800000 */
[----:B------:R-:W1:Y:S02]  /*1570*/  SYNCS.PHASECHK.TRANS64.TRYWAIT P0, [UR6], R10 ;  /* 0x0000000aff0075a7 */ /* 0x000e640008000146 */
[----:B-1----:R-:W-:Y:S05]  /*1580*/  @!P0 BRA `(.L_x_17) ;  /* 0x0000007c00fc8947 */ /* 0x002fea0003800000 */
.L_x_16:
[----:B------:R-:W-:Y:S01]  /*1590*/  UIADD3 UR6, UR10, 0x18180, URZ ;  /* 0x000181800a067890 */ /* 0x000fe2000fffe03f */
[----:B------:R-:W-:Y:S01]  /*15a0*/  WARPGROUP.ARRIVE ;  /* 0x00000000000079c5 */ /* 0x000fe20000000000 */
[----:B------:R-:W-:Y:S01]  /*15b0*/  ULOP3.LUT UR8, UR11, 0x10000, URZ, 0xfc, !UPT ;  /* 0x000100000b087892 */ /* 0x000fe2000f8efc3f */
[----:B------:R-:W-:Y:S01]  /*15c0*/  CS2R R18, SRZ ;  /* 0x0000000000127805 */ /* 0x000fe2000001ff00 */
[----:B------:R-:W-:Y:S01]  /*15d0*/  USHF.R.U32.HI UR6, URZ, 0x4, UR6 ;  /* 0x000000043f067899 */ /* 0x000fe20008011606 */
[----:B------:R-:W-:Y:S01]  /*15e0*/  CS2R R16, SRZ ;  /* 0x0000000000107805 */ /* 0x000fe2000001ff00 */
[----:B------:R-:W-:Y:S01]  /*15f0*/  ULEA UR8, UR5, UR8, 0xa ;  /* 0x0000000805087291 */ /* 0x000fe2000f8e503f */
[----:B------:R-:W-:Y:S01]  /*1600*/  CS2R R20, SRZ ;  /* 0x0000000000147805 */ /* 0x000fe2000001ff00 */
[----:B------:R-:W-:Y:S01]  /*1610*/  ULOP3.LUT UR6, UR6, 0x3fff, URZ, 0xc0, !UPT ;  /* 0x00003fff06067892 */ /* 0x000fe2000f8ec03f */
[----:B------:R-:W-:Y:S01]  /*1620*/  CS2R R22, SRZ ;  /* 0x0000000000167805 */ /* 0x000fe2000001ff00 */
[----:B------:R-:W-:Y:S01]  /*1630*/  UMOV UR13, 0x80000020 ;  /* 0x80000020000d7882 */ /* 0x000fe20000000000 */
[----:B------:R-:W-:Y:S01]  /*1640*/  UMOV UR15, 0x80000020 ;  /* 0x80000020000f7882 */ /* 0x000fe20000000000 */
[----:B------:R-:W-:Y:S01]  /*1650*/  ULOP3.LUT UR6, UR6, 0x10000, URZ, 0xfc, !UPT ;  /* 0x0001000006067892 */ /* 0x000fe2000f8efc3f */
[----:B------:R-:W-:Y:S01]  /*1660*/  CS2R R88, SRZ ;  /* 0x0000000000587805 */ /* 0x000fe2000001ff00 */
[----:B------:R-:W-:Y:S01]  /*1670*/  UMOV UR12, UR8 ;  /* 0x00000008000c7c82 */ /* 0x000fe20008000000 */
[----:B------:R-:W-:Y:S01]  /*1680*/  CS2R R90, SRZ ;  /* 0x00000000005a7805 */ /* 0x000fe2000001ff00 */
[----:B------:R-:W-:Y:S01]  /*1690*/  ULEA UR7, UR5, UR6, 0x8 ;  /* 0x0000000605077291 */ /* 0x000fe2000f8e403f */
[----:B------:R-:W-:Y:S01]  /*16a0*/  CS2R R92, SRZ ;  /* 0x00000000005c7805 */ /* 0x000fe2000001ff00 */
[----:B------:R-:W-:Y:S01]  /*16b0*/  UIADD3 UR6, UR8, 0x200, URZ ;  /* 0x0000020008067890 */ /* 0x000fe2000fffe03f */
[----:B------:R-:W-:-:S02]  /*16c0*/  CS2R R96, SRZ ;  /* 0x0000000000607805 */ /* 0x000fc4000001ff00 */
[----:B------:R-:W-:Y:S02]  /*16d0*/  CS2R R94, SRZ ;  /* 0x00000000005e7805 */ /* 0x000fe4000001ff00 */
[----:B------:R-:W-:Y:S02]  /*16e0*/  CS2R R98, SRZ ;  /* 0x0000000000627805 */ /* 0x000fe4000001ff00 */
[----:B------:R-:W-:Y:S01]  /*16f0*/  CS2R R100, SRZ ;  /* 0x0000000000647805 */ /* 0x000fe2000001ff00 */
[----:B------:R-:W-:Y:S01]  /*1700*/  UMOV UR14, UR7 ;  /* 0x00000007000e7c82 */ /* 0x000fe20008000000 */
[----:B------:R-:W-:Y:S01]  /*1710*/  CS2R R102, SRZ ;  /* 0x0000000000667805 */ /* 0x000fe2000001ff00 */
[----:B------:R-:W-:Y:S01]  /*1720*/  QGMMA.64x64x32.F32.E5M2.E5M2 R56, gdesc[UR12], RZ, !UPT ;  /* 0x00e000000c3879f3 */ /* 0x000fe2000c7038ff */
[----:B------:R-:W-:Y:S01]  /*1730*/  UMOV UR12, UR6 ;  /* 0x00000006000c7c82 */ /* 0x000fe20008000000 */
[----:B------:R-:W-:Y:S01]  /*1740*/  UMOV UR13, 0x80000020 ;  /* 0x80000020000d7882 */ /* 0x000fe20000000000 */
[----:B------:R-:W-:Y:S01]  /*1750*/  UMOV UR6, 0x2 ;  /* 0x0000000200067882 */ /* 0x000fe20000000000 */
[----:B------:R-:W-:Y:S01]  /*1760*/  QGMMA.64x64x32.F32.E5M2.E5M2 R24, gdesc[UR12], RZ, !UPT ;  /* 0x00e000000c1879f3 */ /* 0x000fe2000c7038ff */
[----:B------:R-:W-:Y:S01]  /*1770*/  UIADD3 UR14, UR7, 0x2, URZ ;  /* 0x00000002070e7890 */ /* 0x000fe2000fffe03f */
[----:B------:R-:W-:Y:S01]  /*1780*/  CS2R R104, SRZ ;  /* 0x0000000000687805 */ /* 0x000fe2000001ff00 */
[----:B------:R-:W-:Y:S01]  /*1790*/  UIADD3 UR12, UR8, 0x2, URZ ;  /* 0x00000002080c7890 */ /* 0x000fe2000fffe03f */
[----:B------:R-:W-:Y:S01]  /*17a0*/  CS2R R108, SRZ ;  /* 0x00000000006c7805 */ /* 0x000fe2000001ff00 */
[----:B------:R-:W-:Y:S01]  /*17b0*/  ULDC UR7, c[0x0][0x50c] ;  /* 0x0001430000077ab9 */ /* 0x000fe20000000800 */
[----:B------:R-:W-:Y:S01]  /*17c0*/  UIADD3 UR8, UR8, 0x202, URZ ;  /* 0x0000020208087890 */ /* 0x000fe2000fffe03f */
[----:B------:R-:W-:Y:S01]  /*17d0*/  CS2R R106, SRZ ;  /* 0x00000000006a7805 */ /* 0x000fe2000001ff00 */
[----:B------:R-:W-:Y:S01]  /*17e0*/  UISETP.NE.AND UP0, UPT, UR7, 0x2, UPT ;  /* 0x000000020700788c */ /* 0x000fe2000bf05270 */
[----:B------:R-:W-:Y:S01]  /*17f0*/  CS2R R110, SRZ ;  /* 0x00000000006e7805 */ /* 0x000fe2000001ff00 */
[----:B------:R-:W-:Y:S01]  /*1800*/  UMOV UR13, 0x80000020 ;  /* 0x80000020000d7882 */ /* 0x000fe20000000000 */
[----:B------:R-:W-:Y:S01]  /*1810*/  UMOV UR15, 0x80000020 ;  /* 0x80000020000f7882 */ /* 0x000fe20000000000 */
[----:B------:R-:W-:Y:S01]  /*1820*/  USEL UR7, URZ, 0x1, UP0 ;  /* 0x000000013f077887 */ /* 0x000fe20008000000 */
[----:B------:R-:W-:-:S02]  /*1830*/  CS2R R112, SRZ ;  /* 0x0000000000707805 */ /* 0x000fc4000001ff00 */
[----:B------:R-:W-:Y:S02]  /*1840*/  CS2R R114, SRZ ;  /* 0x0000000000727805 */ /* 0x000fe4000001ff00 */
[----:B------:R-:W-:Y:S02]  /*1850*/  CS2R R116, SRZ ;  /* 0x0000000000747805 */ /* 0x000fe4000001ff00 */
[----:B------:R-:W-:Y:S02]  /*1860*/  CS2R R118, SRZ ;  /* 0x0000000000767805 */ /* 0x000fe4000001ff00 */
[----:B------:R-:W-:Y:S02]  /*1870*/  CS2R R120, SRZ ;  /* 0x0000000000787805 */ /* 0x000fe4000001ff00 */
[----:B------:R-:W-:Y:S02]  /*1880*/  ISETP.NE.AND P0, PT, RZ, UR7, PT ;  /* 0x00000007ff007c0c */ /* 0x000fe4000bf05270 */
        /* <DEDUP_REMOVED lines=10> */
[----:B------:R-:W-:Y:S02]  /*1930*/  IMAD.MOV.U32 R143, RZ, RZ, RZ ;  /* 0x000000ffff8f7224 */ /* 0x000fe400078e00ff */
[----:B------:R-:W-:Y:S01]  /*1940*/  IMAD.MOV.U32 R145, RZ, RZ, RZ ;  /* 0x000000ffff917224 */ /* 0x000fe200078e00ff */
[----:B------:R-:W-:Y:S01]  /*1950*/  QGMMA.64x64x32.F32.E5M2.E5M2 R56, gdesc[UR12], R56 ;  /* 0x00e000000c3879f3 */ /* 0x000fe20008703838 */
[----:B------:R-:W-:Y:S01]  /*1960*/  UMOV UR12, UR8 ;  /* 0x00000008000c7c82 */ /* 0x000fe20008000000 */
[----:B------:R-:W-:-:S02]  /*1970*/  UMOV UR13, 0x80000020 ;  /* 0x80000020000d7882 */ /* 0x000fc40000000000 */
[----:B------:R-:W-:Y:S01]  /*1980*/  QGMMA.64x64x32.F32.E5M2.E5M2 R24, gdesc[UR12], R24, gsb0 ;  /* 0x00e000000c1879f3 */ /* 0x000fe20008003818 */
[----:B------:R-:W-:Y:S05]  /*1990*/  @!P0 BRA `(.L_x_18) ;  /* 0x0000000400088947 */ /* 0x000fea0003800000 */
[----:B------:R-:W-:Y:S02]  /*19a0*/  WARPGROUP.DEPBAR.LE gsb0, 0x0 ;  /* 0x00008000000079c5 */ /* 0x000fe40000010000 */
[----:B------:R-:W-:-:S01]  /*19b0*/  FADD R145, RZ, R56 ;  /* 0x00000038ff917221 */ /* 0x000fc20000000000 */
[----:B------:R-:W-:Y:S01]  /*19c0*/  FADD R140, RZ, R57 ;  /* 0x00000039ff8c7221 */ /* 0x000fe20000000000 */
        /* <DEDUP_REMOVED lines=62> */
[----:B------:R-:W-:-:S06]  /*1db0*/  UMOV UR6, URZ ;  /* 0x0000003f00067c82 */ /* 0x000fcc0008000000 */
.L_x_18:
[----:B------:R-:W-:-:S04]  /*1dc0*/  UIADD3 UR18, UR5, 0x1, URZ ;  /* 0x0000000105127890 */ /* 0x000fc8000fffe03f */
[----:B------:R-:W-:-:S04]  /*1dd0*/  UISETP.NE.AND UP0, UPT, UR18, 0x6, UPT ;  /* 0x000000061200788c */ /* 0x000fc8000bf05270 */
[----:B------:R-:W-:Y:S02]  /*1de0*/  USEL UR8, URZ, 0x1, UP0 ;  /* 0x000000013f087887 */ /* 0x000fe40008000000 */
[----:B------:R-:W-:Y:S02]  /*1df0*/  USEL UR18, UR18, URZ, UP0 ;  /* 0x0000003f12127287 */ /* 0x000fe40008000000 */
[----:B------:R-:W-:-:S06]  /*1e00*/  ULOP3.LUT UR8, UR4, UR8, URZ, 0x3c, !UPT ;  /* 0x0000000804087292 */ /* 0x000fcc000f8e3c3f */
[----:B------:R-:W-:Y:S01]  /*1e10*/  IMAD.U32 R13, RZ, RZ, UR8 ;  /* 0x00000008ff0d7e24 */ /* 0x000fe2000f8e00ff */
[----:B------:R-:W-:-:S06]  /*1e20*/  UMOV UR8, 0x1 ;  /* 0x0000000100087882 */ /* 0x000fcc0000000000 */
.L_x_13:
[----:B------:R-:W-:-:S04]  /*1e30*/  UISETP.LT.AND UP0, UPT, UR9, 0x1, UPT ;  /* 0x000000010900788c */ /* 0x000fc8000bf01270 */
[----:B------:R-:W-:-:S04]  /*1e40*/  USEL UR12, UR9, 0x1, UP0 ;  /* 0x00000001090c7887 */ /* 0x000fc80008000000 */
[----:B------:R-:W-:-:S04]  /*1e50*/  UIADD3 UR12, UR9, -UR12, URZ ;  /* 0x8000000c090c7290 */ /* 0x000fc8000fffe03f */
[----:B------:R-:W-:-:S06]  /*1e60*/  UISETP.GE.AND UP0, UPT, UR12, 0x1, UPT ;  /* 0x000000010c00788c */ /* 0x000fcc000bf06270 */
[----:B------:R-:W-:-:S13]  /*1e70*/  PLOP3.LUT P0, PT, PT, PT, UP0, 0x80, 0x0 ;  /* 0x000000000000781c */ /* 0x000fda0003f0f008 */
[----:B------:R-:W-:Y:S05]  /*1e80*/  @!P0 BRA `(.L_x_19) ;  /* 0x00000008002c8947 */ /* 0x000fea0003800000 */
[----:B01----:R-:W-:Y:S01]  /*1e90*/  IMAD.U32 R10, RZ, RZ, UR12 ;  /* 0x0000000cff0a7e24 */ /* 0x003fe2000f8e00ff */
[----:B------:R-:W-:Y:S01]  /*1ea0*/  UMOV UR19, UR5 ;  /* 0x0000000500137c82 */ /* 0x000fe20008000000 */
[----:B------:R-:W-:-:S05]  /*1eb0*/  ULDC UR21, c[0x0][0x50c] ;  /* 0x0001430000157ab9 */ /* 0x000fca0000000800 */
.L_x_27:
[----:B------:R-:W-:-:S13]  /*1ec0*/  ISETP.NE.AND P1, PT, R142, 0x3, PT ;  /* 0x000000038e00780c */ /* 0x000fda0003f25270 */
[----:B01----:R-:W-:Y:S05]  /*1ed0*/  @!P1 BRA `(.L_x_20) ;  /* 0x0000000000049947 */ /* 0x003fea0003800000 */
[----:B------:R-:W-:Y:S01]  /*1ee0*/  BPT.TRAP 0x1 ;  /* 0x000000040000795c */ /* 0x000fe20000300000 */
.L_x_20:
[----:B------:R-:W0:Y:S01]  /*1ef0*/  S2UR UR12, SR_CgaCtaId ;  /* 0x00000000000c79c3 */ /* 0x000e220000008800 */
[----:B------:R-:W-:Y:S01]  /*1f00*/  UMOV UR10, 0x400 ;  /* 0x00000400000a7882 */ /* 0x000fe20000000000 */
[----:B------:R-:W-:Y:S01]  /*1f10*/  SHF.L.U32 R11, R13, 0x1f, RZ ;  /* 0x0000001f0d0b7819 */ /* 0x000fe200000006ff */
[----:B0-----:R-:W-:-:S04]  /*1f20*/  ULEA UR10, UR12, UR10, 0x18 ;  /* 0x0000000a0c0a7291 */ /* 0x001fc8000f8ec03f */
[----:B------:R-:W-:-:S09]  /*1f30*/  ULEA UR12, UR18, UR10, 0x3 ;  /* 0x0000000a120c7291 */ /* 0x000fd2000f8e183f */
[----:B------:R0:W1:Y:S01]  /*1f40*/  SYNCS.PHASECHK.TRANS64.TRYWAIT P0, [UR12], R11 ;  /* 0x0000000bff0075a7 */ /* 0x000062000800014c */
[----:B------:R-:W-:Y:S05]  /*1f50*/  @!P1 BRA `(.L_x_21) ;  /* 0x0000000000049947 */ /* 0x000fea0003800000 */
[----:B------:R-:W-:Y:S01]  /*1f60*/  BPT.TRAP 0x1 ;  /* 0x000000040000795c */ /* 0x000fe20000300000 */
.L_x_21:
[----:B-1----:R-:W-:Y:S05]  /*1f70*/  @P0 BRA `(.L_x_22) ;  /* 0x0000000000080947 */ /* 0x002fea0003800000 */
[----:B------:R-:W1:Y:S02]  /*1f80*/  SYNCS.PHASECHK.TRANS64.TRYWAIT P0, [UR12], R11 ;  /* 0x0000000bff0075a7 */ /* 0x000e64000800014c */
[----:B-1----:R-:W-:Y:S05]  /*1f90*/  @!P0 BRA `(.L_x_23) ;  /* 0x0000007400908947 */ /* 0x002fea0003800000 */
.L_x_22:
[----:B------:R-:W-:Y:S01]  /*1fa0*/  UIADD3 UR12, UR10, 0x18180, URZ ;  /* 0x000181800a0c7890 */ /* 0x000fe2000fffe03f */
[----:B------:R-:W-:Y:S01]  /*1fb0*/  WARPGROUP.ARRIVE ;  /* 0x00000000000079c5 */ /* 0x000fe20000000000 */
[----:B------:R-:W-:Y:S02]  /*1fc0*/  UISETP.NE.AND UP0, UPT, UR7, URZ, UPT ;  /* 0x0000003f0700728c */ /* 0x000fe4000bf05270 */
[----:B------:R-:W-:Y:S02]  /*1fd0*/  USHF.R.U32.HI UR12, URZ, 0x4, UR12 ;  /* 0x000000043f0c7899 */ /* 0x000fe4000801160c */
[----:B------:R-:W-:Y:S02]  /*1fe0*/  USEL UR8, UR8, URZ, !UP0 ;  /* 0x0000003f08087287 */ /* 0x000fe4000c000000 */
[----:B------:R-:W-:Y:S02]  /*1ff0*/  ULOP3.LUT UR12, UR12, 0x3fff, URZ, 0xc0, !UPT ;  /* 0x00003fff0c0c7892 */ /* 0x000fe4000f8ec03f */
[----:B------:R-:W-:-:S02]  /*2000*/  ULOP3.LUT UR7, UR11, 0x10000, URZ, 0xfc, !UPT ;  /* 0x000100000b077892 */ /* 0x000fc4000f8efc3f */
[----:B------:R-:W-:Y:S02]  /*2010*/  ULOP3.LUT UR12, UR12, 0x10000, URZ, 0xfc, !UPT ;  /* 0x000100000c0c7892 */ /* 0x000fe4000f8efc3f */
[----:B------:R-:W-:Y:S02]  /*2020*/  UISETP.NE.U32.AND UP0, UPT, UR8, URZ, UPT ;  /* 0x0000003f0800728c */ /* 0x000fe4000bf05070 */
[----:B------:R-:W-:Y:S02]  /*2030*/  ULEA UR8, UR18, UR7, 0xa ;  /* 0x0000000712087291 */ /* 0x000fe4000f8e503f */
[----:B------:R-:W-:Y:S02]  /*2040*/  ULEA UR7, UR18, UR12, 0x8 ;  /* 0x0000000c12077291 */ /* 0x000fe4000f8e403f */
[----:B------:R-:W-:Y:S01]  /*2050*/  UIADD3 UR20, UR8, 0x200, URZ ;  /* 0x0000020008147890 */ /* 0x000fe2000fffe03f */
[----:B------:R-:W-:Y:S02]  /*2060*/  UMOV UR13, 0x80000020 ;  /* 0x80000020000d7882 */ /* 0x000fe40000000000 */
[----:B------:R-:W-:Y:S01]  /*2070*/  UMOV UR12, UR8 ;  /* 0x00000008000c7c82 */ /* 0x000fe20008000000 */
[----:B------:R-:W-:Y:S01]  /*2080*/  UMOV UR15, 0x80000020 ;  /* 0x80000020000f7882 */ /* 0x000fe20000000000 */
[----:B------:R-:W-:Y:S01]  /*2090*/  UMOV UR14, UR7 ;  /* 0x00000007000e7c82 */ /* 0x000fe20008000000 */
[----:B------:R-:W-:Y:S01]  /*20a0*/  UIADD3 UR6, UR6, 0x2, URZ ;  /* 0x0000000206067890 */ /* 0x000fe2000fffe03f */
[----:B------:R-:W-:Y:S01]  /*20b0*/  QGMMA.64x64x32.F32.E5M2.E5M2 R56, gdesc[UR12], R56, UP0 ;  /* 0x00e000000c3879f3 */ /* 0x000fe2000bf03838 */
[----:B------:R-:W-:Y:S01]  /*20c0*/  UMOV UR12, UR20 ;  /* 0x00000014000c7c82 */ /* 0x000fe20008000000 */
[----:B------:R-:W-:-:S02]  /*20d0*/  UMOV UR13, 0x80000020 ;  /* 0x80000020000d7882 */ /* 0x000fc40000000000 */
[----:B------:R-:W-:Y:S01]  /*20e0*/  QGMMA.64x64x32.F32.E5M2.E5M2 R24, gdesc[UR12], R24, UP0 ;  /* 0x00e000000c1879f3 */ /* 0x000fe2000bf03818 */
[----:B------:R-:W-:Y:S02]  /*20f0*/  UIADD3 UR12, UR8, 0x2, URZ ;  /* 0x00000002080c7890 */ /* 0x000fe4000fffe03f */
[----:B------:R-:W-:Y:S02]  /*2100*/  UIADD3 UR14, UR7, 0x2, URZ ;  /* 0x00000002070e7890 */ /* 0x000fe4000fffe03f */
[----:B------:R-:W-:Y:S01]  /*2110*/  UIADD3 UR8, UR8, 0x202, URZ ;  /* 0x0000020208087890 */ /* 0x000fe2000fffe03f */
[----:B------:R-:W-:Y:S01]  /*2120*/  UMOV UR13, 0x80000020 ;  /* 0x80000020000d7882 */ /* 0x000fe20000000000 */
[----:B------:R-:W-:Y:S01]  /*2130*/  UMOV UR15, 0x80000020 ;  /* 0x80000020000f7882 */ /* 0x000fe20000000000 */
[----:B------:R-:W-:-:S04]  /*2140*/  UISETP.NE.AND UP0, UPT, UR6, UR21, UPT ;  /* 0x000000150600728c */ /* 0x000fc8000bf05270 */
[----:B------:R-:W-:-:S06]  /*2150*/  USEL UR7, URZ, 0x1, UP0 ;  /* 0x000000013f077887 */ /* 0x000fcc0008000000 */
[----:B------:R-:W-:Y:S01]  /*2160*/  ISETP.NE.AND P0, PT, RZ, UR7, PT ;  /* 0x00000007ff007c0c */ /* 0x000fe2000bf05270 */
[----:B------:R-:W-:Y:S01]  /*2170*/  QGMMA.64x64x32.F32.E5M2.E5M2 R56, gdesc[UR12], R56 ;  /* 0x00e000000c3879f3 */ /* 0x000fe20008703838 */
[----:B------:R-:W-:Y:S01]  /*2180*/  UMOV UR12, UR8 ;  /* 0x00000008000c7c82 */ /* 0x000fe20008000000 */
[----:B------:R-:W-:Y:S02]  /*2190*/  UMOV UR13, 0x80000020 ;  /* 0x80000020000d7882 */ /* 0x000fe40000000000 */
[----:B------:R-:W-:Y:S03]  /*21a0*/  QGMMA.64x64x32.F32.E5M2.E5M2 R24, gdesc[UR12], R24, gsb0 ;  /* 0x00e000000c1879f3 */ /* 0x000fe60008003818 */
[----:B------:R-:W-:-:S05]  /*21b0*/  WARPGROUP.DEPBAR.LE gsb0, 0x1 ;  /* 0x00008000000079c5 */ /* 0x000fca0000010100 */
[----:B------:R-:W-:Y:S05]  /*21c0*/  @!P0 BRA `(.L_x_24) ;  /* 0x0000000400088947 */ /* 0x000fea0003800000 */
[----:B------:R-:W-:Y:S02]  /*21d0*/  WARPGROUP.DEPBAR.LE gsb0, 0x0 ;  /* 0x00008000000079c5 */ /* 0x000fe40000010000 */
[----:B------:R-:W-:-:S01]  /*21e0*/  FADD R145, R56, R145 ;  /* 0x0000009138917221 */ /* 0x000fc20000000000 */
[----:B------:R-:W-:Y:S01]  /*21f0*/  FADD R140, R57, R140 ;  /* 0x0000008c398c7221 */ /* 0x000fe20000000000 */
        /* <DEDUP_REMOVED lines=62> */
[----:B------:R-:W-:-:S06]  /*25e0*/  UMOV UR6, URZ ;  /* 0x0000003f00067c82 */ /* 0x000fcc0008000000 */
.L_x_24:
[----:B------:R-:W-:Y:S05]  /*25f0*/  @!P1 BRA `(.L_x_25) ;  /* 0x0000000000049947 */ /* 0x000fea0003800000 */
[----:B------:R-:W-:Y:S01]  /*2600*/  BPT.TRAP 0x1 ;  /* 0x000000040000795c */ /* 0x000fe20000300000 */
.L_x_25:
[----:B------:R-:W-:Y:S01]  /*2610*/  ULEA UR8, UR19, UR10, 0x3 ;  /* 0x0000000a13087291 */ /* 0x000fe2000f8e183f */
[----:B------:R-:W-:-:S03]  /*2620*/  ISETP.GT.U32.AND P0, PT, R4, 0x1, PT ;  /* 0x000000010400780c */ /* 0x000fc60003f04070 */
[----:B------:R-:W-:-:S04]  /*2630*/  UIADD3 UR8, UR8, 0x30, URZ ;  /* 0x0000003008087890 */ /* 0x000fc8000fffe03f */
[----:B------:R-:W-:-:S09]  /*2640*/  UPRMT UR8, URZ, 0x654, UR8 ;  /* 0x000006543f087896 */ /* 0x000fd20008000008 */
[----:B------:R-:W-:Y:S01]  /*2650*/  SYNCS.ARRIVE.TRANS64.RED.A1T0 RZ, [UR8], RZ ;  /* 0x000000ffffff79a7 */ /* 0x000fe20008100408 */
[----:B------:R-:W-:Y:S05]  /*2660*/  @P0 BRA `(.L_x_26) ;  /* 0x0000000000040947 */ /* 0x000fea0003800000 */
[----:B------:R-:W-:Y:S01]  /*2670*/  BPT.TRAP 0x1 ;  /* 0x000000040000795c */ /* 0x000fe20000300000 */
.L_x_26:
[----:B------:R-:W-:Y:S01]  /*2680*/  UIADD3 UR18, UR18, 0x1, URZ ;  /* 0x0000000112127890 */ /* 0x000fe2000fffe03f */
[C---:B------:R-:W-:Y:S01]  /*2690*/  ISETP.GT.AND P0, PT, R10.reuse, 0x1, PT ;  /* 0x000000010a00780c */ /* 0x040fe20003f04270 */
[----:B------:R-:W-:Y:S01]  /*26a0*/  UIADD3 UR19, UR19, 0x1, URZ ;  /* 0x0000000113137890 */ /* 0x000fe2000fffe03f */
[----:B------:R-:W-:Y:S01]  /*26b0*/  VIADD R10, R10, 0xffffffff ;  /* 0xffffffff0a0a7836 */ /* 0x000fe20000000000 */
[----:B------:R-:W-:Y:S02]  /*26c0*/  UISETP.NE.AND UP0, UPT, UR18, 0x6, UPT ;  /* 0x000000061200788c */ /* 0x000fe4000bf05270 */
[----:B------:R-:W-:Y:S02]  /*26d0*/  UISETP.NE.AND UP1, UPT, UR19, 0x6, UPT ;  /* 0x000000061300788c */ /* 0x000fe4000bf25270 */
[----:B------:R-:W-:Y:S02]  /*26e0*/  USEL UR8, URZ, 0x1, UP0 ;  /* 0x000000013f087887 */ /* 0x000fe40008000000 */
[----:B------:R-:W-:-:S02]  /*26f0*/  USEL UR18, UR18, URZ, UP0 ;  /* 0x0000003f12127287 */ /* 0x000fc40008000000 */
[----:B------:R-:W-:Y:S02]  /*2700*/  USEL UR19, UR19, URZ, UP1 ;  /* 0x0000003f13137287 */ /* 0x000fe40008800000 */
[----:B------:R-:W-:Y:S01]  /*2710*/  LOP3.LUT R13, R13, UR8, RZ, 0x3c, !PT ;  /* 0x000000080d0d7c12 */ /* 0x000fe2000f8e3cff */
[----:B------:R-:W-:Y:S01]  /*2720*/  UMOV UR8, 0x1 ;  /* 0x0000000100087882 */ /* 0x000fe20000000000 */
[----:B------:R-:W-:Y:S08]  /*2730*/  @P0 BRA `(.L_x_27) ;  /* 0xfffffff400e00947 */ /* 0x000ff0000383ffff */
.L_x_19:
[----:B------:R-:W-:Y:S01]  /*2740*/  UISETP.NE.AND UP0, UPT, UR6, URZ, UPT ;  /* 0x0000003f0600728c */ /* 0x000fe2000bf05270 */
[----:B01----:R-:W0:Y:S03]  /*2750*/  LDC R10, c[0x0][0x28c] ;  /* 0x0000a300ff0a7b82 */ /* 0x003e260000000800 */
[----:B------:R-:W-:-:S06]  /*2760*/  USEL UR6, URZ, 0x1, !UP0 ;  /* 0x000000013f067887 */ /* 0x000fcc000c000000 */
[----:B------:R-:W-:Y:S02]  /*2770*/  ISETP.NE.AND P0, PT, RZ, UR6, PT ;  /* 0x00000006ff007c0c */ /* 0x000fe4000bf05270 */
[----:B0-----:R-:W-:-:S11]  /*2780*/  ISETP.GE.AND P1, PT, R10, 0x1, PT ;  /* 0x000000010a00780c */ /* 0x001fd60003f26270 */
[----:B------:R-:W-:Y:S05]  /*2790*/  @!P0 BRA `(.L_x_28) ;  /* 0x0000000400048947 */ /* 0x000fea0003800000 */
[----:B------:R-:W-:Y:S02]  /*27a0*/  WARPGROUP.DEPBAR.LE gsb0, 0x0 ;  /* 0x00008000000079c5 */ /* 0x000fe40000010000 */
[----:B------:R-:W-:Y:S01]  /*27b0*/  FADD R145, R56, R145 ;  /* 0x0000009138917221 */ /* 0x000fe20000000000 */
        /* <DEDUP_REMOVED lines=62> */
[----:B------:R-:W-:-:S07]  /*2ba0*/  FADD R18, R18, R55 ;  /* 0x0000003712127221 */ /* 0x000fce0000000000 */
.L_x_28:
[----:B------:R-:W-:Y:S02]  /*2bb0*/  WARPGROUP.DEPBAR.LE gsb0, 0x0 ;  /* 0x00008000000079c5 */ /* 0x000fe40000010000 */
[----:B------:R-:W-:Y:S05]  /*2bc0*/  @!P1 BRA `(.L_x_29) ;  /* 0x0000000000409947 */ /* 0x000fea0003800000 */
[----:B------:R-:W-:-:S13]  /*2bd0*/  ISETP.NE.AND P0, PT, R142, 0x3, PT ;  /* 0x000000038e00780c */ /* 0x000fda0003f05270 */
[----:B------:R-:W-:Y:S05]  /*2be0*/  @!P0 BRA `(.L_x_30) ;  /* 0x0000000000048947 */ /* 0x000fea0003800000 */
[----:B------:R-:W-:Y:S01]  /*2bf0*/  BPT.TRAP 0x1 ;  /* 0x000000040000795c */ /* 0x000fe20000300000 */
.L_x_30:
[----:B------:R-:W-:Y:S01]  /*2c00*/  UISETP.LT.AND UP0, UPT, UR9, 0x1, UPT ;  /* 0x000000010900788c */ /* 0x000fe2000bf01270 */
[----:B------:R-:W-:-:S03]  /*2c10*/  ISETP.GT.U32.AND P0, PT, R4, 0x1, PT ;  /* 0x000000010400780c */ /* 0x000fc60003f04070 */
[----:B------:R-:W-:-:S04]  /*2c20*/  USEL UR8, UR9, 0x1, UP0 ;  /* 0x0000000109087887 */ /* 0x000fc80008000000 */
[----:B------:R-:W-:-:S04]  /*2c30*/  UIADD3 UR8, UR5, UR9, -UR8 ;  /* 0x0000000905087290 */ /* 0x000fc8000fffe808 */
[----:B------:R-:W-:-:S04]  /*2c40*/  UIMAD.WIDE.U32 UR6, UR8, -0x55555555, URZ ;  /* 0xaaaaaaab080678a5 */ /* 0x000fc8000f8e003f */
[----:B------:R-:W-:-:S04]  /*2c50*/  USHF.R.U32.HI UR6, URZ, 0x2, UR7 ;  /* 0x000000023f067899 */ /* 0x000fc80008011607 */
[----:B------:R-:W-:-:S04]  /*2c60*/  UIMAD UR8, UR6, -0x6, UR8 ;  /* 0xfffffffa060878a4 */ /* 0x000fc8000f8e0208 */
[----:B------:R-:W-:-:S04]  /*2c70*/  ULEA UR8, UR8, UR10, 0x3 ;  /* 0x0000000a08087291 */ /* 0x000fc8000f8e183f */
[----:B------:R-:W-:-:S04]  /*2c80*/  UIADD3 UR8, UR8, 0x30, URZ ;  /* 0x0000003008087890 */ /* 0x000fc8000fffe03f */
[----:B------:R-:W-:-:S09]  /*2c90*/  UPRMT UR8, URZ, 0x654, UR8 ;  /* 0x000006543f087896 */ /* 0x000fd20008000008 */
[----:B------:R-:W-:Y:S01]  /*2ca0*/  SYNCS.ARRIVE.TRANS64.RED.A1T0 RZ, [UR8], RZ ;  /* 0x000000ffffff79a7 */ /* 0x000fe20008100408 */
[----:B------:R-:W-:Y:S05]  /*2cb0*/  @P0 BRA `(.L_x_29) ;  /* 0x0000000000040947 */ /* 0x000fea0003800000 */
[----:B------:R-:W-:Y:S01]  /*2cc0*/  BPT.TRAP 0x1 ;  /* 0x000000040000795c */ /* 0x000fe20000300000 */
.L_x_29:
[----:B------:R-:W0:Y:S01]  /*2cd0*/  LDC R14, c[0x0][0x288] ;  /* 0x0000a200ff0e7b82 */ /* 0x000e220000000800 */
[----:B------:R-:W-:Y:S01]  /*2ce0*/  IMAD.SHL.U32 R33, R7, 0x40, RZ ;  /* 0x0000004007217824 */ /* 0x000fe200078e00ff */
[--C-:B------:R-:W-:Y:S01]  /*2cf0*/  SHF.R.U32.HI R10, RZ, 0x2, R0.reuse ;  /* 0x00000002ff0a7819 */ /* 0x100fe20000011600 */
[----:B------:R-:W-:Y:S01]  /*2d00*/  UIADD3 UR5, UR9, UR5, URZ ;  /* 0x0000000509057290 */ /* 0x000fe2000fffe03f */
[----:B------:R-:W-:Y:S01]  /*2d10*/  LOP3.LUT R12, R0, 0x60, RZ, 0xc0, !PT ;  /* 0x00000060000c7812 */ /* 0x000fe200078ec0ff */
[----:B------:R-:W-:Y:S01]  /*2d20*/  IMAD.SHL.U32 R34, R6, 0x100, RZ ;  /* 0x0000010006227824 */ /* 0x000fe200078e00ff */
[----:B------:R-:W-:Y:S01]  /*2d30*/  SHF.R.U32.HI R13, RZ, 0x7, R0 ;  /* 0x00000007ff0d7819 */ /* 0x000fe20000011600 */
[----:B------:R-:W-:Y:S01]  /*2d40*/  UISETP.GT.U32.AND UP0, UPT, UR5, 0x5, UPT ;  /* 0x000000050500788c */ /* 0x000fe2000bf04070 */
[----:B------:R-:W-:Y:S01]  /*2d50*/  LOP3.LUT R11, R10, 0x7, RZ, 0xc0, !PT ;  /* 0x000000070a0b7812 */ /* 0x000fe200078ec0ff */
[C---:B------:R-:W-:Y:S01]  /*2d60*/  IMAD.SHL.U32 R26, R0.reuse, 0x2, RZ ;  /* 0x00000002001a7824 */ /* 0x040fe200078e00ff */
[----:B------:R-:W-:Y:S01]  /*2d70*/  SHF.R.U32.HI R12, RZ, 0x1, R12 ;  /* 0x00000001ff0c7819 */ /* 0x000fe2000001160c */
[----:B------:R-:W-:Y:S01]  /*2d80*/  ULDC UR12, c[0x0][0x284] ;  /* 0x0000a100000c7ab9 */ /* 0x000fe20000000800 */
[----:B------:R-:W-:Y:S01]  /*2d90*/  LOP3.LUT R10, R13, 0x1, RZ, 0xc0, !PT ;  /* 0x000000010d0a7812 */ /* 0x000fe200078ec0ff */
[----:B------:R-:W-:Y:S01]  /*2da0*/  UISETP.LT.U32.AND UP0, UPT, UR9, 0x6, UP0 ;  /* 0x000000060900788c */ /* 0x000fe20008701070 */
[----:B------:R-:W-:Y:S01]  /*2db0*/  IADD3 R15, RZ, -R12, -R11 ;  /* 0x8000000cff0f7210 */ /* 0x000fe20007ffe80b */
[----:B------:R-:W-:Y:S01]  /*2dc0*/  UISETP.GE.U32.AND UP1, UPT, UR9, 0x6, UPT ;  /* 0x000000060900788c */ /* 0x000fe2000bf26070 */
[----:B------:R-:W-:Y:S01]  /*2dd0*/  LOP3.LUT R13, R0, 0x3, RZ, 0xc0, !PT ;  /* 0x00000003000d7812 */ /* 0x000fe200078ec0ff */
[C---:B------:R-:W-:Y:S01]  /*2de0*/  IMAD.SHL.U32 R24, R10.reuse, 0x40, RZ ;  /* 0x000000400a187824 */ /* 0x040fe200078e00ff */
[----:B------:R-:W-:Y:S01]  /*2df0*/  SHF.R.S32.HI R29, RZ, 0x1f, R5 ;  /* 0x0000001fff1d7819 */ /* 0x000fe20000011405 */
[----:B------:R-:W-:Y:S01]  /*2e00*/  UIMAD.WIDE.U32 UR6, UR5, -0x55555555, URZ ;  /* 0xaaaaaaab050678a5 */ /* 0x000fe2000f8e003f */
[C---:B------:R-:W-:Y:S01]  /*2e10*/  LOP3.LUT R26, R33.reuse, 0x6, R26, 0xf8, !PT ;  /* 0x00000006211a7812 */ /* 0x040fe200078ef81a */
[----:B------:R-:W-:Y:S01]  /*2e20*/  USEL UR8, URZ, 0x1, !UP0 ;  /* 0x000000013f087887 */ /* 0x000fe2000c000000 */
[----:B------:R-:W-:Y:S01]  /*2e30*/  IMAD R15, R10, -0x40, R15 ;  /* 0xffffffc00a0f7824 */ /* 0x000fe200078e020f */
[----:B------:R-:W-:Y:S01]  /*2e40*/  ULDC.64 UR10, c[0x0][0x5d0] ;  /* 0x00017400000a7ab9 */ /* 0x000fe20000000a00 */
[----:B0-----:R-:W-:Y:S01]  /*2e50*/  ISETP.GE.AND P0, PT, R33, R14, PT ;  /* 0x0000000e2100720c */ /* 0x001fe20003f06270 */
[----:B------:R-:W-:Y:S01]  /*2e60*/  IMAD R10, R13, -0x2, R14 ;  /* 0xfffffffe0d0a7824 */ /* 0x000fe200078e020e */
[----:B------:R-:W-:Y:S01]  /*2e70*/  SHF.R.S32.HI R27, RZ, 0x1f, R26 ;  /* 0x0000001fff1b7819 */ /* 0x000fe2000001141a */
[----:B------:R-:W-:Y:S01]  /*2e80*/  IMAD R14, R29, UR10, RZ ;  /* 0x0000000a1d0e7c24 */ /* 0x000fe2000f8e02ff */
[----:B------:R-:W-:Y:S01]  /*2e90*/  ISETP.GE.OR P0, PT, R34, UR12, P0 ;  /* 0x0000000c22007c0c */ /* 0x000fe20008706670 */
[----:B------:R-:W-:Y:S01]  /*2ea0*/  USHF.R.U32.HI UR6, URZ, 0x2, UR7 ;  /* 0x000000023f067899 */ /* 0x000fe20008011607 */
[----:B------:R-:W-:Y:S01]  /*2eb0*/  LOP3.LUT R35, R24, 0x40, R11, 0xe2, !PT ;  /* 0x0000004018237812 */ /* 0x000fe200078ee20b */
[----:B------:R-:W-:Y:S01]  /*2ec0*/  ULOP3.LUT UR4, UR4, UR8, URZ, 0x3c, !UPT ;  /* 0x0000000804047292 */ /* 0x000fe2000f8e3c3f */
[----:B------:R-:W-:Y:S01]  /*2ed0*/  IMAD.WIDE R24, R6, 0x100, RZ ;  /* 0x0000010006187825 */ /* 0x000fe200078e02ff */
[----:B------:R-:W-:Y:S01]  /*2ee0*/  UIMAD UR5, UR6, -0x6, UR5 ;  /* 0xfffffffa060578a4 */ /* 0x000fe2000f8e0205 */
[----:B------:R-:W-:Y:S01]  /*2ef0*/  IADD3 R34, -R34, UR12, R15 ;  /* 0x0000000c22227c10 */ /* 0x000fe2000fffe10f */
[----:B------:R-:W-:Y:S01]  /*2f00*/  @UP1 ULOP3.LUT UR4, UR4, 0x1, UR6, 0x78, !UPT ;  /* 0x0000000104041892 */ /* 0x000fe2000f8e7806 */
[C---:B------:R-:W-:Y:S01]  /*2f10*/  IMAD R11, R5.reuse, UR11, R14 ;  /* 0x0000000b050b7c24 */ /* 0x040fe2000f8e020e */
[----:B------:R-:W-:Y:S01]  /*2f20*/  LOP3.LUT R35, R24, R35, R12, 0xfe, !PT ;  /* 0x0000002318237212 */ /* 0x000fe200078efe0c */
[----:B------:R-:W-:-:S04]  /*2f30*/  IMAD.WIDE.U32 R6, R5, UR10, R26 ;  /* 0x0000000a05067c25 */ /* 0x000fc8000f8e001a */
[----:B------:R-:W-:Y:S02]  /*2f40*/  IMAD.IADD R7, R7, 0x1, R11 ;  /* 0x0000000107077824 */ /* 0x000fe400078e020b */
[----:B------:R-:W-:Y:S02]  /*2f50*/  IMAD.IADD R33, R10, 0x1, -R33 ;  /* 0x000000010a217824 */ /* 0x000fe400078e0a21 */
[----:B------:R-:W-:Y:S01]  /*2f60*/  IMAD.MOV.U32 R32, RZ, RZ, -0x1 ;  /* 0xffffffffff207424 */ /* 0x000fe200078e00ff */
[----:B------:R-:W-:Y:S06]  /*2f70*/  @P0 BRA `(.L_x_31) ;  /* 0x0000004800040947 */ /* 0x000fec0003800000 */
[----:B------:R-:W0:Y:S01]  /*2f80*/  LDC.64 R30, c[0x0][0x5c8] ;  /* 0x00017200ff1e7b82 */ /* 0x000e220000000a00 */
[----:B------:R-:W-:Y:S01]  /*2f90*/  ULDC.64 UR6, c[0x0][0x5c0] ;  /* 0x0001700000067ab9 */ /* 0x000fe20000000a00 */
[----:B------:R-:W-:Y:S01]  /*2fa0*/  BSSY B0, `(.L_x_31) ;  /* 0x000047e000007945 */ /* 0x000fe20003800000 */
[-C--:B0-----:R-:W-:Y:S02]  /*2fb0*/  IMAD R10, R25, R30.reuse, RZ ;  /* 0x0000001e190a7224 */ /* 0x081fe400078e02ff */
[----:B------:R-:W-:-:S04]  /*2fc0*/  IMAD.WIDE.U32 R6, R35, R30, R6 ;  /* 0x0000001e23067225 */ /* 0x000fc800078e0006 */
[----:B------:R-:W-:Y:S01]  /*2fd0*/  IMAD R13, R35, R31, R10 ;  /* 0x0000001f230d7224 */ /* 0x000fe200078e020a */
[----:B------:R-:W-:Y:S01]  /*2fe0*/  IADD3 R14, P4, R6, UR6, RZ ;  /* 0x00000006060e7c10 */ /* 0x000fe2000ff9e0ff */
[C---:B------:R-:W-:Y:S01]  /*2ff0*/  IMAD.SHL.U32 R11, R30.reuse, 0x80, RZ ;  /* 0x000000801e0b7824 */ /* 0x040fe200078e00ff */
[C---:B------:R-:W-:Y:S01]  /*3000*/  LEA R28, P2, R30.reuse, R6, 0x3 ;  /* 0x000000061e1c7211 */ /* 0x040fe200078418ff */
[----:B------:R-:W-:Y:S01]  /*3010*/  IMAD.IADD R36, R7, 0x1, R13 ;  /* 0x0000000107247824 */ /* 0x000fe200078e020d */
[----:B------:R-:W-:Y:S02]  /*3020*/  SHF.L.U64.HI R7, R30, 0x7, R31 ;  /* 0x000000071e077819 */ /* 0x000fe4000001021f */
[----:B------:R-:W-:Y:S02]  /*3030*/  IADD3 R10, P1, P0, R6, UR6, R11 ;  /* 0x00000006060a7c10 */ /* 0x000fe4000f83e00b */
[----:B------:R-:W-:Y:S02]  /*3040*/  IADD3.X R15, R36, UR7, RZ, P4, !PT ;  /* 0x00000007240f7c10 */ /* 0x000fe4000a7fe4ff */
[----:B---3-5:R-:W-:-:S02]  /*3050*/  FSETP.NEU.AND P4, PT, R9, RZ, PT ;  /* 0x000000ff0900720b */ /* 0x028fc40003f8d000 */
[----:B------:R-:W-:Y:S02]  /*3060*/  LEA.HI.X R30, R30, R36, R31, 0x3, P2 ;  /* 0x000000241e1e7211 */ /* 0x000fe400010f1c1f */
[C---:B------:R-:W-:Y:S02]  /*3070*/  IADD3 R12, P2, R28.reuse, UR6, RZ ;  /* 0x000000061c0c7c10 */ /* 0x040fe4000ff5e0ff */
[----:B------:R-:W-:Y:S02]  /*3080*/  IADD3 R6, P5, P6, R28, UR6, R11 ;  /* 0x000000061c067c10 */ /* 0x000fe4000febe00b */
[--C-:B------:R-:W-:Y:S02]  /*3090*/  IADD3.X R11, R36, UR7, R7.reuse, P1, P0 ;  /* 0x00000007240b7c10 */ /* 0x100fe40008fe0407 */
[C---:B------:R-:W-:Y:S02]  /*30a0*/  IADD3.X R13, R30.reuse, UR7, RZ, P2, !PT ;  /* 0x000000071e0d7c10 */ /* 0x040fe400097fe4ff */
[----:B------:R-:W-:Y:S01]  /*30b0*/  IADD3.X R7, R30, UR7, R7, P5, P6 ;  /* 0x000000071e077c10 */ /* 0x000fe2000afec407 */
[----:B------:R-:W-:Y:S06]  /*30c0*/  @!P4 BRA `(.L_x_32) ;  /* 0x00000034009cc947 */ /* 0x000fec0003800000 */
[----:B------:R-:W-:Y:S01]  /*30d0*/  ULDC.64 UR6, c[0x0][0x5b8] ;  /* 0x00016e0000067ab9 */ /* 0x000fe20000000a00 */
[----:B------:R-:W-:Y:S01]  /*30e0*/  ISETP.GE.AND P0, PT, R34, 0x1, PT ;  /* 0x000000012200780c */ /* 0x000fe20003f06270 */
[----:B------:R-:W-:Y:S01]  /*30f0*/  IMAD R28, R29, UR6, RZ ;  /* 0x000000061d1c7c24 */ /* 0x000fe2000f8e02ff */
[----:B------:R-:W-:Y:S01]  /*3100*/  ULDC.64 UR10, c[0x0][0x5a8] ;  /* 0x00016a00000a7ab9 */ /* 0x000fe20000000a00 */
[----:B------:R-:W-:Y:S01]  /*3110*/  IMAD.WIDE.U32 R26, R5, UR6, R26 ;  /* 0x00000006051a7c25 */ /* 0x000fe2000f8e001a */
[----:B------:R-:W-:Y:S01]  /*3120*/  ISETP.LT.OR P4, PT, R33, 0x1, !P0 ;  /* 0x000000012100780c */ /* 0x000fe20004781670 */
[----:B------:R-:W-:Y:S02]  /*3130*/  BSSY B1, `(.L_x_33) ;  /* 0x000000c000017945 */ /* 0x000fe40003800000 */
[----:B------:R-:W-:Y:S01]  /*3140*/  IMAD R5, R5, UR7, R28 ;  /* 0x0000000705057c24 */ /* 0x000fe2000f8e021c */
[----:B------:R-:W-:Y:S02]  /*3150*/  ULDC.64 UR6, c[0x0][0x5b0] ;  /* 0x00016c0000067ab9 */ /* 0x000fe40000000a00 */
[----:B------:R-:W-:-:S02]  /*3160*/  IMAD R30, R25, UR6, RZ ;  /* 0x00000006191e7c24 */ /* 0x000fc4000f8e02ff */
[----:B------:R-:W-:Y:S02]  /*3170*/  IMAD.IADD R27, R27, 0x1, R5 ;  /* 0x000000011b1b7824 */ /* 0x000fe400078e0205 */
[C---:B------:R-:W-:Y:S02]  /*3180*/  IMAD R5, R35.reuse, UR7, R30 ;  /* 0x0000000723057c24 */ /* 0x040fe4000f8e021e */
[----:B------:R-:W-:-:S03]  /*3190*/  IMAD.WIDE.U32 R28, R35, UR6, R26 ;  /* 0x00000006231c7c25 */ /* 0x000fc6000f8e001a */
[----:B------:R-:W-:-:S04]  /*31a0*/  IADD3 R28, P1, R28, UR10, RZ ;  /* 0x0000000a1c1c7c10 */ /* 0x000fc8000ff3e0ff */
[--C-:B------:R-:W-:Y:S02]  /*31b0*/  IADD3.X R29, R29, UR11, R5.reuse, P1, !PT ;  /* 0x0000000b1d1d7c10 */ /* 0x100fe40008ffe405 */
[----:B------:R-:W-:Y:S01]  /*31c0*/  PRMT R5, RZ, 0x7610, R5 ;  /* 0x00007610ff057816 */ /* 0x000fe20000000005 */
[----:B------:R-:W-:Y:S06]  /*31d0*/  @P4 BRA `(.L_x_34) ;  /* 0x0000000000044947 */ /* 0x000fec0003800000 */
[----:B------:R0:W5:Y:S02]  /*31e0*/  LDG.E.U8 R5, desc[UR16][R28.64] ;  /* 0x000000101c057981 */ /* 0x000164000c1e1100 */
.L_x_34:
[----:B------:R-:W-:Y:S05]  /*31f0*/  BSYNC B1 ;  /* 0x0000000000017941 */ /* 0x000fea0003800000 */
.L_x_33:
[----:B-----5:R-:W-:Y:S01]  /*3200*/  LOP3.LUT R5, R5, 0xff, RZ, 0xc0, !PT ;  /* 0x000000ff05057812 */ /* 0x020fe200078ec0ff */
[----:B------:R-:W-:Y:S01]  /*3210*/  BSSY B1, `(.L_x_35) ;  /* 0x000000b000017945 */ /* 0x000fe20003800000 */
[----:B------:R-:W-:Y:S02]  /*3220*/  ISETP.LT.OR P2, PT, R33, 0x2, !P0 ;  /* 0x000000022100780c */ /* 0x000fe40004741670 */
[----:B------:R-:W-:-:S05]  /*3230*/  F2FP.F16.E5M2.UNPACK_B R5, R5 ;  /* 0x00000005ff05723e */ /* 0x000fca00020004ff */
[----:B------:R-:W-:Y:S01]  /*3240*/  HADD2.F32 R30, -RZ, R5.H0_H0 ;  /* 0x20000005ff1e7230 */ /* 0x000fe20000004100 */
[----:B------:R-:W-:-:S04]  /*3250*/  PRMT R5, RZ, 0x7610, R5 ;  /* 0x00007610ff057816 */ /* 0x000fc80000000005 */
[----:B------:R-:W-:-:S04]  /*3260*/  FMUL R30, R30, R9 ;  /* 0x000000091e1e7220 */ /* 0x000fc80000400000 */
[----:B--2---:R-:W-:-:S05]  /*3270*/  FFMA R30, R145, R8, R30 ;  /* 0x00000008911e7223 */ /* 0x004fca000000001e */
[----:B------:R-:W-:-:S05]  /*3280*/  F2FP.SATFINITE.E5M2.F32.PACK_AB_MERGE_C R31, RZ, R30, RZ ;  /* 0x0000001eff1f723e */ /* 0x000fca00048060ff */
[----:B------:R1:W-:Y:S01]  /*3290*/  @!P4 STG.E.U8 desc[UR16][R14.64], R31 ;  /* 0x0000001f0e00c986 */ /* 0x0003e2000c101110 */
[----:B------:R-:W-:Y:S05]  /*32a0*/  @P2 BRA `(.L_x_36) ;  /* 0x0000000000042947 */ /* 0x000fea0003800000 */
[----:B------:R2:W5:Y:S02]  /*32b0*/  LDG.E.U8 R5, desc[UR16][R28.64+0x1] ;  /* 0x000001101c057981 */ /* 0x000564000c1e1100 */
.L_x_36:
[----:B------:R-:W-:Y:S05]  /*32c0*/  BSYNC B1 ;  /* 0x0000000000017941 */ /* 0x000fea0003800000 */
.L_x_35:
[----:B-----5:R-:W-:Y:S01]  /*32d0*/  LOP3.LUT R5, R5, 0xff, RZ, 0xc0, !PT ;  /* 0x000000ff05057812 */ /* 0x020fe200078ec0ff */
[----:B------:R-:W-:Y:S01]  /*32e0*/  BSSY B1, `(.L_x_37) ;  /* 0x0000013000017945 */ /* 0x000fe20003800000 */
[----:B------:R-:W-:Y:S02]  /*32f0*/  IADD3 R37, P1, R35, 0x8, RZ ;  /* 0x0000000823257810 */ /* 0x000fe40007f3e0ff */
[----:B------:R-:W-:-:S03]  /*3300*/  F2FP.F16.E5M2.UNPACK_B R5, R5 ;  /* 0x00000005ff05723e */ /* 0x000fc600020004ff */
[----:B-1----:R-:W-:Y:S01]  /*3310*/  IMAD.X R31, RZ, RZ, R25, P1 ;  /* 0x000000ffff1f7224 */ /* 0x002fe200008e0619 */
[----:B------:R-:W-:Y:S01]  /*3320*/  ISETP.GE.AND P1, PT, R34, 0x9, PT ;  /* 0x000000092200780c */ /* 0x000fe20003f26270 */
[----:B------:R-:W-:Y:S02]  /*3330*/  HADD2.F32 R30, -RZ, R5.H0_H0 ;  /* 0x20000005ff1e7230 */ /* 0x000fe40000004100 */
[----:B------:R-:W-:Y:S01]  /*3340*/  IMAD R36, R31, UR6, RZ ;  /* 0x000000061f247c24 */ /* 0x000fe2000f8e02ff */
[----:B------:R-:W-:Y:S02]  /*3350*/  ISETP.LT.OR P5, PT, R33, 0x1, !P1 ;  /* 0x000000012100780c */ /* 0x000fe40004fa1670 */
[----:B------:R-:W-:Y:S01]  /*3360*/  FMUL R5, R30, R9 ;  /* 0x000000091e057220 */ /* 0x000fe20000400000 */
[----:B------:R-:W-:-:S04]  /*3370*/  IMAD.WIDE.U32 R30, R37, UR6, R26 ;  /* 0x00000006251e7c25 */ /* 0x000fc8000f8e001a */
[----:B------:R-:W-:Y:S01]  /*3380*/  FFMA R5, R140, R8, R5 ;  /* 0x000000088c057223 */ /* 0x000fe20000000005 */
[----:B------:R-:W-:Y:S01]  /*3390*/  IMAD R37, R37, UR7, R36 ;  /* 0x0000000725257c24 */ /* 0x000fe2000f8e0224 */
[----:B------:R-:W-:-:S03]  /*33a0*/  IADD3 R30, P4, R30, UR10, RZ ;  /* 0x0000000a1e1e7c10 */ /* 0x000fc6000ff9e0ff */
[----:B------:R-:W-:Y:S02]  /*33b0*/  F2FP.SATFINITE.E5M2.F32.PACK_AB_MERGE_C R39, RZ, R5, RZ ;  /* 0x00000005ff27723e */ /* 0x000fe400048060ff */
[----:B------:R-:W-:Y:S02]  /*33c0*/  IADD3.X R31, R31, UR11, R37, P4, !PT ;  /* 0x0000000b1f1f7c10 */ /* 0x000fe4000a7fe425 */
[----:B------:R-:W-:Y:S01]  /*33d0*/  PRMT R5, RZ, 0x7610, R5 ;  /* 0x00007610ff057816 */ /* 0x000fe20000000005 */
[----:B------:R1:W-:Y:S01]  /*33e0*/  @!P2 STG.E.U8 desc[UR16][R14.64+0x1], R39 ;  /* 0x000001270e00a986 */ /* 0x0003e2000c101110 */
[----:B------:R-:W-:Y:S05]  /*33f0*/  @P5 BRA `(.L_x_38) ;  /* 0x0000000000045947 */ /* 0x000fea0003800000 */
[----:B------:R3:W5:Y:S02]  /*3400*/  LDG.E.U8 R5, desc[UR16][R30.64] ;  /* 0x000000101e057981 */ /* 0x000764000c1e1100 */
.L_x_38:
[----:B------:R-:W-:Y:S05]  /*3410*/  BSYNC B1 ;  /* 0x0000000000017941 */ /* 0x000fea0003800000 */
.L_x_37:
[----:B-----5:R-:W-:Y:S01]  /*3420*/  LOP3.LUT R5, R5, 0xff, RZ, 0xc0, !PT ;  /* 0x000000ff05057812 */ /* 0x020fe200078ec0ff */
[----:B------:R-:W-:Y:S01]  /*3430*/  BSSY B1, `(.L_x_39) ;  /* 0x000000b000017945 */ /* 0x000fe20003800000 */
[----:B------:R-:W-:Y:S02]  /*3440*/  ISETP.LT.OR P2, PT, R33, 0x2, !P1 ;  /* 0x000000022100780c */ /* 0x000fe40004f41670 */
[----:B------:R-:W-:-:S05]  /*3450*/  F2FP.F16.E5M2.UNPACK_B R5, R5 ;  /* 0x00000005ff05723e */ /* 0x000fca00020004ff */
[----:B------:R-:W-:Y:S01]  /*3460*/  HADD2.F32 R36, -RZ, R5.H0_H0 ;  /* 0x20000005ff247230 */ /* 0x000fe20000004100 */
[----:B------:R-:W-:-:S04]  /*3470*/  PRMT R5, RZ, 0x7610, R5 ;  /* 0x00007610ff057816 */ /* 0x000fc80000000005 */
[----:B------:R-:W-:-:S04]  /*3480*/  FMUL R36, R36, R9 ;  /* 0x0000000924247220 */ /* 0x000fc80000400000 */
[----:B------:R-:W-:-:S05]  /*3490*/  FFMA R36, R143, R8, R36 ;  /* 0x000000088f247223 */ /* 0x000fca0000000024 */
[----:B------:R-:W-:-:S05]  /*34a0*/  F2FP.SATFINITE.E5M2.F32.PACK_AB_MERGE_C R37, RZ, R36, RZ ;  /* 0x00000024ff25723e */ /* 0x000fca00048060ff */
[----:B------:R4:W-:Y:S01]  /*34b0*/  @!P5 STG.E.U8 desc[UR16][R12.64], R37 ;  /* 0x000000250c00d986 */ /* 0x0009e2000c101110 */
[----:B------:R-:W-:Y:S05]  /*34c0*/  @P2 BRA `(.L_x_40) ;  /* 0x0000000000042947 */ /* 0x000fea0003800000 */
[----:B------:R0:W5:Y:S02]  /*34d0*/  LDG.E.U8 R5, desc[UR16][R30.64+0x1] ;  /* 0x000001101e057981 */ /* 0x000164000c1e1100 */
.L_x_40:
[----:B------:R-:W-:Y:S05]  /*34e0*/  BSYNC B1 ;  /* 0x0000000000017941 */ /* 0x000fea0003800000 */
.L_x_39:
[----:B-----5:R-:W-:Y:S01]  /*34f0*/  LOP3.LUT R5, R5, 0xff, RZ, 0xc0, !PT ;  /* 0x000000ff05057812 */ /* 0x020fe200078ec0ff */
[----:B------:R-:W-:Y:S01]  /*3500*/  BSSY B1, `(.L_x_41) ;  /* 0x000000b000017945 */ /* 0x000fe20003800000 */
[----:B------:R-:W-:Y:S02]  /*3510*/  ISETP.LT.OR P4, PT, R33, 0x9, !P0 ;  /* 0x000000092100780c */ /* 0x000fe40004781670 */
[----:B------:R-:W-:-:S05]  /*3520*/  F2FP.F16.E5M2.UNPACK_B R5, R5 ;  /* 0x00000005ff05723e */ /* 0x000fca00020004ff */
[----:B------:R-:W-:-:S05]  /*3530*/  HADD2.F32 R36, -RZ, R5.H0_H0 ;  /* 0x20000005ff247230 */ /* 0x000fca0000004100 */
[----:B------:R-:W-:-:S04]  /*3540*/  FMUL R5, R36, R9 ;  /* 0x0000000924057220 */ /* 0x000fc80000400000 */
[----:B------:R-:W-:-:S05]  /*3550*/  FFMA R5, R138, R8, R5 ;  /* 0x000000088a057223 */ /* 0x000fca0000000005 */
[----:B----4-:R-:W-:Y:S02]  /*3560*/  F2FP.SATFINITE.E5M2.F32.PACK_AB_MERGE_C R37, RZ, R5, RZ ;  /* 0x00000005ff25723e */ /* 0x010fe400048060ff */
[----:B------:R-:W-:-:S03]  /*3570*/  PRMT R5, RZ, 0x7610, R5 ;  /* 0x00007610ff057816 */ /* 0x000fc60000000005 */
[----:B------:R4:W-:Y:S01]  /*3580*/  @!P2 STG.E.U8 desc[UR16][R12.64+0x1], R37 ;  /* 0x000001250c00a986 */ /* 0x0009e2000c101110 */
[----:B------:R-:W-:Y:S05]  /*3590*/  @P4 BRA `(.L_x_42) ;  /* 0x0000000000044947 */ /* 0x000fea0003800000 */
[----:B------:R0:W5:Y:S02]  /*35a0*/  LDG.E.U8 R5, desc[UR16][R28.64+0x8] ;  /* 0x000008101c057981 */ /* 0x000164000c1e1100 */
.L_x_42:
[----:B------:R-:W-:Y:S05]  /*35b0*/  BSYNC B1 ;  /* 0x0000000000017941 */ /* 0x000fea0003800000 */
.L_x_41:
        /* <DEDUP_REMOVED lines=8> */
[----:B----4-:R-:W-:-:S05]  /*3640*/  F2FP.SATFINITE.E5M2.F32.PACK_AB_MERGE_C R37, RZ, R36, RZ ;  /* 0x00000024ff25723e */ /* 0x010fca00048060ff */
[----:B------:R4:W-:Y:S01]  /*3650*/  @!P4 STG.E.U8 desc[UR16][R14.64+0x8], R37 ;  /* 0x000008250e00c986 */ /* 0x0009e2000c101110 */
[----:B------:R-:W-:Y:S05]  /*3660*/  @P2 BRA `(.L_x_44) ;  /* 0x0000000000042947 */ /* 0x000fea0003800000 */
[----:B------:R0:W5:Y:S02]  /*3670*/  LDG.E.U8 R5, desc[UR16][R28.64+0x9] ;  /* 0x000009101c057981 */ /* 0x000164000c1e1100 */
.L_x_44:
[----:B------:R-:W-:Y:S05]  /*3680*/  BSYNC B1 ;  /* 0x0000000000017941 */ /* 0x000fea0003800000 */
.L_x_43:
        /* <DEDUP_REMOVED lines=12> */
.L_x_46:
[----:B------:R-:W-:Y:S05]  /*3750*/  BSYNC B1 ;  /* 0x0000000000017941 */ /* 0x000fea0003800000 */
.L_x_45:
        /* <DEDUP_REMOVED lines=12> */
.L_x_48:
[----:B------:R-:W-:Y:S05]  /*3820*/  BSYNC B1 ;  /* 0x0000000000017941 */ /* 0x000fea0003800000 */
.L_x_47:
        /* <DEDUP_REMOVED lines=12> */
.L_x_50:
[----:B------:R-:W-:Y:S05]  /*38f0*/  BSYNC B1 ;  /* 0x0000000000017941 */ /* 0x000fea0003800000 */
.L_x_49:
        /* <DEDUP_REMOVED lines=12> */
.L_x_52:
[----:B------:R-:W-:Y:S05]  /*39c0*/  BSYNC B1 ;  /* 0x0000000000017941 */ /* 0x000fea0003800000 */
.L_x_51:
        /* <DEDUP_REMOVED lines=12> */
.L_x_54:
[----:B------:R-:W-:Y:S05]  /*3a90*/  BSYNC B1 ;  /* 0x0000000000017941 */ /* 0x000fea0003800000 */
.L_x_53:
        /* <DEDUP_REMOVED lines=12> */
.L_x_56:
[----:B------:R-:W-:Y:S05]  /*3b60*/  BSYNC B1 ;  /* 0x0000000000017941 */ /* 0x000fea0003800000 */
.L_x_55:
        /* <DEDUP_REMOVED lines=12> */
.L_x_58:
[----:B------:R-:W-:Y:S05]  /*3c30*/  BSYNC B1 ;  /* 0x0000000000017941 */ /* 0x000fea0003800000 */
.L_x_57:
        /* <DEDUP_REMOVED lines=12> */
.L_x_60:
[----:B------:R-:W-:Y:S05]  /*3d00*/  BSYNC B1 ;  /* 0x0000000000017941 */ /* 0x000fea0003800000 */
.L_x_59:
        /* <DEDUP_REMOVED lines=12> */
.L_x_62:
[----:B------:R-:W-:Y:S05]  /*3dd0*/  BSYNC B1 ;  /* 0x0000000000017941 */ /* 0x000fea0003800000 */
.L_x_61:
        /* <DEDUP_REMOVED lines=12> */
.L_x_64:
[----:B------:R-:W-:Y:S05]  /*3ea0*/  BSYNC B1 ;  /* 0x0000000000017941 */ /* 0x000fea0003800000 */
.L_x_63:
        /* <DEDUP_REMOVED lines=12> */
.L_x_66:
[----:B------:R-:W-:Y:S05]  /*3f70*/  BSYNC B1 ;  /* 0x0000000000017941 */ /* 0x000fea0003800000 */
.L_x_65:
        /* <DEDUP_REMOVED lines=12> */
.L_x_68:
[----:B------:R-:W-:Y:S05]  /*4040*/  BSYNC B1 ;  /* 0x0000000000017941 */ /* 0x000fea0003800000 */
.L_x_67:
        /* <DEDUP_REMOVED lines=12> */
.L_x_70:
[----:B------:R-:W-:Y:S05]  /*4110*/  BSYNC B1 ;  /* 0x0000000000017941 */ /* 0x000fea0003800000 */
.L_x_69:
        /* <DEDUP_REMOVED lines=12> */
.L_x_72:
[----:B------:R-:W-:Y:S05]  /*41e0*/  BSYNC B1 ;  /* 0x0000000000017941 */ /* 0x000fea0003800000 */
.L_x_71:
        /* <DEDUP_REMOVED lines=12> */
.L_x_74:
[----:B------:R-:W-:Y:S05]  /*42b0*/  BSYNC B1 ;  /* 0x0000000000017941 */ /* 0x000fea0003800000 */
.L_x_73:
        /* <DEDUP_REMOVED lines=12> */
.L_x_76:
[----:B------:R-:W-:Y:S05]  /*4380*/  BSYNC B1 ;  /* 0x0000000000017941 */ /* 0x000fea0003800000 */
.L_x_75:
        /* <DEDUP_REMOVED lines=12> */
.L_x_78:
[----:B------:R-:W-:Y:S05]  /*4450*/  BSYNC B1 ;  /* 0x0000000000017941 */ /* 0x000fea0003800000 */
.L_x_77:
        /* <DEDUP_REMOVED lines=12> */
.L_x_80:
[----:B------:R-:W-:Y:S05]  /*4520*/  BSYNC B1 ;  /* 0x0000000000017941 */ /* 0x000fea0003800000 */
.L_x_79:
        /* <DEDUP_REMOVED lines=12> */
.L_x_82:
[----:B------:R-:W-:Y:S05]  /*45f0*/  BSYNC B1 ;  /* 0x0000000000017941 */ /* 0x000fea0003800000 */
.L_x_81:
        /* <DEDUP_REMOVED lines=12> */
.L_x_84:
[----:B------:R-:W-:Y:S05]  /*46c0*/  BSYNC B1 ;  /* 0x0000000000017941 */ /* 0x000fea0003800000 */
.L_x_83:
        /* <DEDUP_REMOVED lines=12> */
.L_x_86:
[----:B------:R-:W-:Y:S05]  /*4790*/  BSYNC B1 ;  /* 0x0000000000017941 */ /* 0x000fea0003800000 */
.L_x_85:
        /* <DEDUP_REMOVED lines=12> */
.L_x_88:
[----:B------:R-:W-:Y:S05]  /*4860*/  BSYNC B1 ;  /* 0x0000000000017941 */ /* 0x000fea0003800000 */
.L_x_87:
        /* <DEDUP_REMOVED lines=12> */
.L_x_90:
[----:B------:R-:W-:Y:S05]  /*4930*/  BSYNC B1 ;  /* 0x0000000000017941 */ /* 0x000fea0003800000 */
.L_x_89:
        /* <DEDUP_REMOVED lines=12> */
.L_x_92:
[----:B------:R-:W-:Y:S05]  /*4a00*/  BSYNC B1 ;  /* 0x0000000000017941 */ /* 0x000fea0003800000 */
.L_x_91:
[----:B-----5:R-:W-:Y:S01]  /*4a10*/  LOP3.LUT R5, R5, 0xff, RZ, 0xc0, !PT ;  /* 0x000000ff05057812 */ /* 0x020fe200078ec0ff */
[----:B------:R-:W-:Y:S01]  /*4a20*/  BSSY B1, `(.L_x_93) ;  /* 0x000000b000017945 */ /* 0x000fe20003800000 */
[----:B------:R-:W-:Y:S02]  /*4a30*/  ISETP.LT.OR P2, PT, R33, 0x39, !P1 ;  /* 0x000000392100780c */ /* 0x000fe40004f41670 */
[----:B------:R-:W-:-:S05]  /*4a40*/  F2FP.F16.E5M2.UNPACK_B R5, R5 ;  /* 0x00000005ff05723e */ /* 0x000fca00020004ff */
[----:B0-2---:R-:W-:-:S05]  /*4a50*/  HADD2.F32 R28, -RZ, R5.H0_H0 ;  /* 0x20000005ff1c7230 */ /* 0x005fca0000004100 */
[----:B------:R-:W-:-:S04]  /*4a60*/  FMUL R5, R28, R9 ;  /* 0x000000091c057220 */ /* 0x000fc80000400000 */
[----:B------:R-:W-:-:S05]  /*4a70*/  FFMA R5, R112, R8, R5 ;  /* 0x0000000870057223 */ /* 0x000fca0000000005 */
[----:B------:R-:W-:Y:S02]  /*4a80*/  F2FP.SATFINITE.E5M2.F32.PACK_AB_MERGE_C R29, RZ, R5, RZ ;  /* 0x00000005ff1d723e */ /* 0x000fe400048060ff */
[----:B------:R-:W-:-:S03]  /*4a90*/  PRMT R5, RZ, 0x7610, R5 ;  /* 0x00007610ff057816 */ /* 0x000fc60000000005 */
[----:B------:R0:W-:Y:S01]  /*4aa0*/  @!P0 STG.E.U8 desc[UR16][R14.64+0x39], R29 ;  /* 0x0000391d0e008986 */ /* 0x0001e2000c101110 */
[----:B------:R-:W-:Y:S05]  /*4ab0*/  @P2 BRA `(.L_x_94) ;  /* 0x0000000000042947 */ /* 0x000fea0003800000 */
[----:B------:R2:W5:Y:S02]  /*4ac0*/  LDG.E.U8 R5, desc[UR16][R30.64+0x38] ;  /* 0x000038101e057981 */ /* 0x000564000c1e1100 */
.L_x_94:
[----:B------:R-:W-:Y:S05]  /*4ad0*/  BSYNC B1 ;  /* 0x0000000000017941 */ /* 0x000fea0003800000 */
.L_x_93:
[----:B-----5:R-:W-:Y:S01]  /*4ae0*/  LOP3.LUT R5, R5, 0xff, RZ, 0xc0, !PT ;  /* 0x000000ff05057812 */ /* 0x020fe200078ec0ff */
[----:B------:R-:W-:Y:S01]  /*4af0*/  BSSY B1, `(.L_x_95) ;  /* 0x000000b000017945 */ /* 0x000fe20003800000 */
[----:B------:R-:W-:Y:S02]  /*4b00*/  ISETP.LT.OR P1, PT, R33, 0x3a, !P1 ;  /* 0x0000003a2100780c */ /* 0x000fe40004f21670 */
[----:B------:R-:W-:-:S05]  /*4b10*/  F2FP.F16.E5M2.UNPACK_B R5, R5 ;  /* 0x00000005ff05723e */ /* 0x000fca00020004ff */
[----:B01--4-:R-:W-:Y:S01]  /*4b20*/  HADD2.F32 R14, -RZ, R5.H0_H0 ;  /* 0x20000005ff0e7230 */ /* 0x013fe20000004100 */
[----:B------:R-:W-:-:S04]  /*4b30*/  PRMT R5, RZ, 0x7610, R5 ;  /* 0x00007610ff057816 */ /* 0x000fc80000000005 */
[----:B------:R-:W-:-:S04]  /*4b40*/  FMUL R14, R14, R9 ;  /* 0x000000090e0e7220 */ /* 0x000fc80000400000 */
[----:B------:R-:W-:-:S05]  /*4b50*/  FFMA R14, R115, R8, R14 ;  /* 0x00000008730e7223 */ /* 0x000fca000000000e */
[----:B------:R-:W-:-:S05]  /*4b60*/  F2FP.SATFINITE.E5M2.F32.PACK_AB_MERGE_C R15, RZ, R14, RZ ;  /* 0x0000000eff0f723e */ /* 0x000fca00048060ff */
[----:B------:R0:W-:Y:S01]  /*4b70*/  @!P2 STG.E.U8 desc[UR16][R12.64+0x38], R15 ;  /* 0x0000380f0c00a986 */ /* 0x0001e2000c101110 */
[----:B------:R-:W-:Y:S05]  /*4b80*/  @P1 BRA `(.L_x_96) ;  /* 0x0000000000041947 */ /* 0x000fea0003800000 */
[----:B------:R1:W5:Y:S02]  /*4b90*/  LDG.E.U8 R5, desc[UR16][R30.64+0x39] ;  /* 0x000039101e057981 */ /* 0x000364000c1e1100 */
.L_x_96:
[----:B------:R-:W-:Y:S05]  /*4ba0*/  BSYNC B1 ;  /* 0x0000000000017941 */ /* 0x000fea0003800000 */
.L_x_95:
[----:B-----5:R-:W-:Y:S01]  /*4bb0*/  LOP3.LUT R5, R5, 0xff, RZ, 0xc0, !PT ;  /* 0x000000ff05057812 */ /* 0x020fe200078ec0ff */
[----:B------:R-:W-:Y:S01]  /*4bc0*/  BSSY B1, `(.L_x_97) ;  /* 0x0000013000017945 */ /* 0x000fe20003800000 */
[----:B------:R-:W-:Y:S02]  /*4bd0*/  IADD3 R29, P0, R35, 0x80, RZ ;  /* 0x00000080231d7810 */ /* 0x000fe40007f1e0ff */
[----:B------:R-:W-:-:S03]  /*4be0*/  F2FP.F16.E5M2.UNPACK_B R5, R5 ;  /* 0x00000005ff05723e */ /* 0x000fc600020004ff */
[----:B0-----:R-:W-:Y:S01]  /*4bf0*/  IMAD.X R15, RZ, RZ, R25, P0 ;  /* 0x000000ffff0f7224 */ /* 0x001fe200000e0619 */
        /* <DEDUP_REMOVED lines=9> */
[----:B-123--:R-:W-:Y:S02]  /*4c90*/  F2FP.SATFINITE.E5M2.F32.PACK_AB_MERGE_C R31, RZ, R5, RZ ;  /* 0x00000005ff1f723e */ /* 0x00efe400048060ff */
[----:B------:R-:W-:Y:S02]  /*4ca0*/  IADD3.X R15, R15, UR11, R29, P2, !PT ;  /* 0x0000000b0f0f7c10 */ /* 0x000fe400097fe41d */
[----:B------:R-:W-:Y:S01]  /*4cb0*/  PRMT R5, RZ, 0x7610, R5 ;  /* 0x00007610ff057816 */ /* 0x000fe20000000005 */
[----:B------:R0:W-:Y:S01]  /*4cc0*/  @!P1 STG.E.U8 desc[UR16][R12.64+0x39], R31 ;  /* 0x0000391f0c009986 */ /* 0x0001e2000c101110 */
[----:B------:R-:W-:Y:S05]  /*4cd0*/  @P4 BRA `(.L_x_98) ;  /* 0x0000000000044947 */ /* 0x000fea0003800000 */
[----:B------:R1:W5:Y:S02]  /*4ce0*/  LDG.E.U8 R5, desc[UR16][R14.64] ;  /* 0x000000100e057981 */ /* 0x000364000c1e1100 */
.L_x_98:
[----:B------:R-:W-:Y:S05]  /*4cf0*/  BSYNC B1 ;  /* 0x0000000000017941 */ /* 0x000fea0003800000 */
.L_x_97:
[----:B-----5:R-:W-:Y:S01]  /*4d00*/  LOP3.LUT R5, R5, 0xff, RZ, 0xc0, !PT ;  /* 0x000000ff05057812 */ /* 0x020fe200078ec0ff */
[----:B------:R-:W-:Y:S01]  /*4d10*/  BSSY B1, `(.L_x_99) ;  /* 0x000000b000017945 */ /* 0x000fe20003800000 */
[----:B------:R-:W-:Y:S02]  /*4d20*/  ISETP.LT.OR P2, PT, R33, 0x2, !P0 ;  /* 0x000000022100780c */ /* 0x000fe40004741670 */
[----:B------:R-:W-:-:S05]  /*4d30*/  F2FP.F16.E5M2.UNPACK_B R5, R5 ;  /* 0x00000005ff05723e */ /* 0x000fca00020004ff */
[----:B0-----:R-:W-:Y:S01]  /*4d40*/  HADD2.F32 R12, -RZ, R5.H0_H0 ;  /* 0x20000005ff0c7230 */ /* 0x001fe20000004100 */
[----:B------:R-:W-:-:S04]  /*4d50*/  PRMT R5, RZ, 0x7610, R5 ;  /* 0x00007610ff057816 */ /* 0x000fc80000000005 */
[----:B------:R-:W-:-:S04]  /*4d60*/  FMUL R12, R12, R9 ;  /* 0x000000090c0c7220 */ /* 0x000fc80000400000 */
[----:B------:R-:W-:-:S05]  /*4d70*/  FFMA R12, R113, R8, R12 ;  /* 0x00000008710c7223 */ /* 0x000fca000000000c */
[----:B------:R-:W-:-:S05]  /*4d80*/  F2FP.SATFINITE.E5M2.F32.PACK_AB_MERGE_C R13, RZ, R12, RZ ;  /* 0x0000000cff0d723e */ /* 0x000fca00048060ff */
[----:B------:R0:W-:Y:S01]  /*4d90*/  @!P4 STG.E.U8 desc[UR16][R10.64], R13 ;  /* 0x0000000d0a00c986 */ /* 0x0001e2000c101110 */
[----:B------:R-:W-:Y:S05]  /*4da0*/  @P2 BRA `(.L_x_100) ;  /* 0x0000000000042947 */ /* 0x000fea0003800000 */
[----:B------:R2:W5:Y:S02]  /*4db0*/  LDG.E.U8 R5, desc[UR16][R14.64+0x1] ;  /* 0x000001100e057981 */ /* 0x000564000c1e1100 */
.L_x_100:
[----:B------:R-:W-:Y:S05]  /*4dc0*/  BSYNC B1 ;  /* 0x0000000000017941 */ /* 0x000fea0003800000 */
.L_x_99:
[----:B-----5:R-:W-:Y:S01]  /*4dd0*/  LOP3.LUT R5, R5, 0xff, RZ, 0xc0, !PT ;  /* 0x000000ff05057812 */ /* 0x020fe200078ec0ff */
[----:B------:R-:W-:Y:S01]  /*4de0*/  BSSY B1, `(.L_x_101) ;  /* 0x0000013000017945 */ /* 0x000fe20003800000 */
[----:B------:R-:W-:Y:S02]  /*4df0*/  IADD3 R35, P1, R35, 0x88, RZ ;  /* 0x0000008823237810 */ /* 0x000fe40007f3e0ff */
[----:B------:R-:W-:-:S03]  /*4e00*/  F2FP.F16.E5M2.UNPACK_B R5, R5 ;  /* 0x00000005ff05723e */ /* 0x000fc600020004ff */
[----:B------:R-:W-:Y:S01]  /*4e10*/  IMAD.X R24, RZ, RZ, R25, P1 ;  /* 0x000000ffff187224 */ /* 0x000fe200008e0619 */
[----:B------:R-:W-:Y:S01]  /*4e20*/  ISETP.GE.AND P1, PT, R34, 0x89, PT ;  /* 0x000000892200780c */ /* 0x000fe20003f26270 */
[----:B------:R-:W-:Y:S02]  /*4e30*/  HADD2.F32 R12, -RZ, R5.H0_H0 ;  /* 0x20000005ff0c7230 */ /* 0x000fe40000004100 */
[----:B------:R-:W-:Y:S01]  /*4e40*/  IMAD R24, R24, UR6, RZ ;  /* 0x0000000618187c24 */ /* 0x000fe2000f8e02ff */
[----:B------:R-:W-:Y:S01]  /*4e50*/  ISETP.LT.OR P5, PT, R33, 0x1, !P1 ;  /* 0x000000012100780c */ /* 0x000fe20004fa1670 */
[----:B------:R-:W-:-:S04]  /*4e60*/  IMAD.WIDE.U32 R26, R35, UR6, R26 ;  /* 0x00000006231a7c25 */ /* 0x000fc8000f8e001a */
[----:B------:R-:W-:Y:S01]  /*4e70*/  FMUL R5, R12, R9 ;  /* 0x000000090c057220 */ /* 0x000fe20000400000 */
[----:B------:R-:W-:-:S03]  /*4e80*/  IMAD R35, R35, UR7, R24 ;  /* 0x0000000723237c24 */ /* 0x000fc6000f8e0218 */
[----:B------:R-:W-:Y:S01]  /*4e90*/  FFMA R5, R108, R8, R5 ;  /* 0x000000086c057223 */ /* 0x000fe20000000005 */
[----:B------:R-:W-:-:S04]  /*4ea0*/  IADD3 R12, P4, R26, UR10, RZ ;  /* 0x0000000a1a0c7c10 */ /* 0x000fc8000ff9e0ff */
[----:B------:R-:W-:Y:S02]  /*4eb0*/  F2FP.SATFINITE.E5M2.F32.PACK_AB_MERGE_C R25, RZ, R5, RZ ;  /* 0x00000005ff19723e */ /* 0x000fe400048060ff */
[----:B0-----:R-:W-:Y:S02]  /*4ec0*/  IADD3.X R13, R27, UR11, R35, P4, !PT ;  /* 0x0000000b1b0d7c10 */ /* 0x001fe4000a7fe423 */
[----:B------:R-:W-:Y:S01]  /*4ed0*/  PRMT R5, RZ, 0x7610, R5 ;  /* 0x00007610ff057816 */ /* 0x000fe20000000005 */
[----:B------:R0:W-:Y:S01]  /*4ee0*/  @!P2 STG.E.U8 desc[UR16][R10.64+0x1], R25 ;  /* 0x000001190a00a986 */ /* 0x0001e2000c101110 */
[----:B------:R-:W-:Y:S05]  /*4ef0*/  @P5 BRA `(.L_x_102) ;  /* 0x0000000000045947 */ /* 0x000fea0003800000 */
[----:B------:R3:W5:Y:S02]  /*4f00*/  LDG.E.U8 R5, desc[UR16][R12.64] ;  /* 0x000000100c057981 */ /* 0x000764000c1e1100 */
.L_x_102:
[----:B------:R-:W-:Y:S05]  /*4f10*/  BSYNC B1 ;  /* 0x0000000000017941 */ /* 0x000fea0003800000 */
.L_x_101:
        /* <DEDUP_REMOVED lines=8> */
[----:B0-----:R-:W-:-:S05]  /*4fa0*/  F2FP.SATFINITE.E5M2.F32.PACK_AB_MERGE_C R25, RZ, R24, RZ ;  /* 0x00000018ff19723e */ /* 0x001fca00048060ff */
[----:B------:R0:W-:Y:S01]  /*4fb0*/  @!P5 STG.E.U8 desc[UR16][R6.64], R25 ;  /* 0x000000190600d986 */ /* 0x0001e2000c101110 */
[----:B------:R-:W-:Y:S05]  /*4fc0*/  @P2 BRA `(.L_x_104) ;  /* 0x0000000000042947 */ /* 0x000fea0003800000 */
[----:B------:R4:W5:Y:S02]  /*4fd0*/  LDG.E.U8 R5, desc[UR16][R12.64+0x1] ;  /* 0x000001100c057981 */ /* 0x000964000c1e1100 */
.L_x_104:
[----:B------:R-:W-:Y:S05]  /*4fe0*/  BSYNC B1 ;  /* 0x0000000000017941 */ /* 0x000fea0003800000 */
.L_x_103:
[----:B-----5:R-:W-:Y:S01]  /*4ff0*/  LOP3.LUT R5, R5, 0xff, RZ, 0xc0, !PT ;  /* 0x000000ff05057812 */ /* 0x020fe200078ec0ff */
[----:B------:R-:W-:Y:S01]  /*5000*/  BSSY B1, `(.L_x_105) ;  /* 0x000000b000017945 */ /* 0x000fe20003800000 */
[----:B------:R-:W-:Y:S02]  /*5010*/  ISETP.LT.OR P4, PT, R33, 0x9, !P0 ;  /* 0x000000092100780c */ /* 0x000fe40004781670 */
[----:B------:R-:W-:-:S05]  /*5020*/  F2FP.F16.E5M2.UNPACK_B R5, R5 ;  /* 0x00000005ff05723e */ /* 0x000fca00020004ff */
[----:B------:R-:W-:-:S05]  /*5030*/  HADD2.F32 R24, -RZ, R5.H0_H0 ;  /* 0x20000005ff187230 */ /* 0x000fca0000004100 */
[----:B------:R-:W-:-:S04]  /*5040*/  FMUL R5, R24, R9 ;  /* 0x0000000918057220 */ /* 0x000fc80000400000 */
[----:B------:R-:W-:-:S05]  /*5050*/  FFMA R5, R106, R8, R5 ;  /* 0x000000086a057223 */ /* 0x000fca0000000005 */
[----:B0-----:R-:W-:Y:S02]  /*5060*/  F2FP.SATFINITE.E5M2.F32.PACK_AB_MERGE_C R25, RZ, R5, RZ ;  /* 0x00000005ff19723e */ /* 0x001fe400048060ff */
[----:B------:R-:W-:-:S03]  /*5070*/  PRMT R5, RZ, 0x7610, R5 ;  /* 0x00007610ff057816 */ /* 0x000fc60000000005 */
[----:B------:R0:W-:Y:S01]  /*5080*/  @!P2 STG.E.U8 desc[UR16][R6.64+0x1], R25 ;  /* 0x000001190600a986 */ /* 0x0001e2000c101110 */
[----:B------:R-:W-:Y:S05]  /*5090*/  @P4 BRA `(.L_x_106) ;  /* 0x0000000000044947 */ /* 0x000fea0003800000 */
[----:B------:R0:W5:Y:S02]  /*50a0*/  LDG.E.U8 R5, desc[UR16][R14.64+0x8] ;  /* 0x000008100e057981 */ /* 0x000164000c1e1100 */
.L_x_106:
[----:B------:R-:W-:Y:S05]  /*50b0*/  BSYNC B1 ;  /* 0x0000000000017941 */ /* 0x000fea0003800000 */
.L_x_105:
        /* <DEDUP_REMOVED lines=12> */
.L_x_108:
[----:B------:R-:W-:Y:S05]  /*5180*/  BSYNC B1 ;  /* 0x0000000000017941 */ /* 0x000fea0003800000 */
.L_x_107:
        /* <DEDUP_REMOVED lines=12> */
.L_x_110:
[----:B------:R-:W-:Y:S05]  /*5250*/  BSYNC B1 ;  /* 0x0000000000017941 */ /* 0x000fea0003800000 */
.L_x_109:
        /* <DEDUP_REMOVED lines=12> */
.L_x_112:
[----:B------:R-:W-:Y:S05]  /*5320*/  BSYNC B1 ;  /* 0x0000000000017941 */ /* 0x000fea0003800000 */
.L_x_111:
        /* <DEDUP_REMOVED lines=12> */
.L_x_114:
[----:B------:R-:W-:Y:S05]  /*53f0*/  BSYNC B1 ;  /* 0x0000000000017941 */ /* 0x000fea0003800000 */
.L_x_113:
        /* <DEDUP_REMOVED lines=12> */
.L_x_116:
[----:B------:R-:W-:Y:S05]  /*54c0*/  BSYNC B1 ;  /* 0x0000000000017941 */ /* 0x000fea0003800000 */
.L_x_115:
        /* <DEDUP_REMOVED lines=12> */
.L_x_118:
[----:B------:R-:W-:Y:S05]  /*5590*/  BSYNC B1 ;  /* 0x0000000000017941 */ /* 0x000fea0003800000 */
.L_x_117:
        /* <DEDUP_REMOVED lines=12> */
.L_x_120:
[----:B------:R-:W-:Y:S05]  /*5660*/  BSYNC B1 ;  /* 0x0000000000017941 */ /* 0x000fea0003800000 */
.L_x_119:
        /* <DEDUP_REMOVED lines=12> */
.L_x_122:
[----:B------:R-:W-:Y:S05]  /*5730*/  BSYNC B1 ;  /* 0x0000000000017941 */ /* 0x000fea0003800000 */
.L_x_121:
        /* <DEDUP_REMOVED lines=12> */
.L_x_124:
[----:B------:R-:W-:Y:S05]  /*5800*/  BSYNC B1 ;  /* 0x0000000000017941 */ /* 0x000fea0003800000 */
.L_x_123:
        /* <DEDUP_REMOVED lines=12> */
.L_x_126:
[----:B------:R-:W-:Y:S05]  /*58d0*/  BSYNC B1 ;  /* 0x0000000000017941 */ /* 0x000fea0003800000 */
.L_x_125:
        /* <DEDUP_REMOVED lines=12> */
.L_x_128:
[----:B------:R-:W-:Y:S05]  /*59a0*/  BSYNC B1 ;  /* 0x0000000000017941 */ /* 0x000fea0003800000 */
.L_x_127:
        /* <DEDUP_REMOVED lines=12> */
.L_x_130:
[----:B------:R-:W-:Y:S05]  /*5a70*/  BSYNC B1 ;  /* 0x0000000000017941 */ /* 0x000fea0003800000 */
.L_x_129:
        /* <DEDUP_REMOVED lines=12> */
.L_x_132:
[----:B------:R-:W-:Y:S05]  /*5b40*/  BSYNC B1 ;  /* 0x0000000000017941 */ /* 0x000fea0003800000 */
.L_x_131:
        /* <DEDUP_REMOVED lines=12> */
.L_x_134:
[----:B------:R-:W-:Y:S05]  /*5c10*/  BSYNC B1 ;  /* 0x0000000000017941 */ /* 0x000fea0003800000 */
.L_x_133:
        /* <DEDUP_REMOVED lines=12> */
.L_x_136:
[----:B------:R-:W-:Y:S05]  /*5ce0*/  BSYNC B1 ;  /* 0x0000000000017941 */ /* 0x000fea0003800000 */
.L_x_135:
        /* <DEDUP_REMOVED lines=12> */
.L_x_138:
[----:B------:R-:W-:Y:S05]  /*5db0*/  BSYNC B1 ;  /* 0x0000000000017941 */ /* 0x000fea0003800000 */
.L_x_137:
        /* <DEDUP_REMOVED lines=12> */
.L_x_140:
[----:B------:R-:W-:Y:S05]  /*5e80*/  BSYNC B1 ;  /* 0x0000000000017941 */ /* 0x000fea0003800000 */
.L_x_139:
        /* <DEDUP_REMOVED lines=12> */
.L_x_142:
[----:B------:R-:W-:Y:S05]  /*5f50*/  BSYNC B1 ;  /* 0x0000000000017941 */ /* 0x000fea0003800000 */
.L_x_141:
        /* <DEDUP_REMOVED lines=12> */
.L_x_144:
[----:B------:R-:W-:Y:S05]  /*6020*/  BSYNC B1 ;  /* 0x0000000000017941 */ /* 0x000fea0003800000 */
.L_x_143:
        /* <DEDUP_REMOVED lines=12> */
.L_x_146:
[----:B------:R-:W-:Y:S05]  /*60f0*/  BSYNC B1 ;  /* 0x0000000000017941 */ /* 0x000fea0003800000 */
.L_x_145:
        /* <DEDUP_REMOVED lines=12> */
.L_x_148:
[----:B------:R-:W-:Y:S05]  /*61c0*/  BSYNC B1 ;  /* 0x0000000000017941 */ /* 0x000fea0003800000 */
.L_x_147:
        /* <DEDUP_REMOVED lines=12> */
.L_x_150:
[----:B------:R-:W-:Y:S05]  /*6290*/  BSYNC B1 ;  /* 0x0000000000017941 */ /* 0x000fea0003800000 */
.L_x_149:
        /* <DEDUP_REMOVED lines=12> */
.L_x_152:
[----:B------:R-:W-:Y:S05]  /*6360*/  BSYNC B1 ;  /* 0x0000000000017941 */ /* 0x000fea0003800000 */
.L_x_151:
        /* <DEDUP_REMOVED lines=12> */
.L_x_154:
[----:B------:R-:W-:Y:S05]  /*6430*/  BSYNC B1 ;  /* 0x0000000000017941 */ /* 0x000fea0003800000 */
.L_x_153:
        /* <DEDUP_REMOVED lines=12> */
.L_x_156:
[----:B------:R-:W-:Y:S05]  /*6500*/  BSYNC B1 ;  /* 0x0000000000017941 */ /* 0x000fea0003800000 */
.L_x_155:
[----:B-----5:R-:W-:Y:S01]  /*6510*/  LOP3.LUT R5, R5, 0xff, RZ, 0xc0, !PT ;  /* 0x000000ff05057812 */ /* 0x020fe200078ec0ff */
[----:B------:R-:W-:Y:S01]  /*6520*/  BSSY B1, `(.L_x_157) ;  /* 0x000000b000017945 */ /* 0x000fe20003800000 */
[----:B------:R-:W-:Y:S02]  /*6530*/  ISETP.LT.OR P2, PT, R33, 0x39, !P1 ;  /* 0x000000392100780c */ /* 0x000fe40004f41670 */
[----:B------:R-:W-:-:S05]  /*6540*/  F2FP.F16.E5M2.UNPACK_B R5, R5 ;  /* 0x00000005ff05723e */ /* 0x000fca00020004ff */
[----:B012---:R-:W-:-:S05]  /*6550*/  HADD2.F32 R14, -RZ, R5.H0_H0 ;  /* 0x20000005ff0e7230 */ /* 0x007fca0000004100 */
[----:B------:R-:W-:-:S04]  /*6560*/  FMUL R5, R14, R9 ;  /* 0x000000090e057220 */ /* 0x000fc80000400000 */
[----:B------:R-:W-:-:S05]  /*6570*/  FFMA R5, R16, R8, R5 ;  /* 0x0000000810057223 */ /* 0x000fca0000000005 */
[----:B------:R-:W-:Y:S02]  /*6580*/  F2FP.SATFINITE.E5M2.F32.PACK_AB_MERGE_C R15, RZ, R5, RZ ;  /* 0x00000005ff0f723e */ /* 0x000fe400048060ff */
[----:B------:R-:W-:-:S03]  /*6590*/  PRMT R5, RZ, 0x7610, R5 ;  /* 0x00007610ff057816 */ /* 0x000fc60000000005 */
[----:B------:R0:W-:Y:S01]  /*65a0*/  @!P0 STG.E.U8 desc[UR16][R10.64+0x39], R15 ;  /* 0x0000390f0a008986 */ /* 0x0001e2000c101110 */
[----:B------:R-:W-:Y:S05]  /*65b0*/  @P2 BRA `(.L_x_158) ;  /* 0x0000000000042947 */ /* 0x000fea0003800000 */
[----:B------:R1:W5:Y:S02]  /*65c0*/  LDG.E.U8 R5, desc[UR16][R12.64+0x38] ;  /* 0x000038100c057981 */ /* 0x000364000c1e1100 */
.L_x_158:
[----:B------:R-:W-:Y:S05]  /*65d0*/  BSYNC B1 ;  /* 0x0000000000017941 */ /* 0x000fea0003800000 */
.L_x_157:
        /* <DEDUP_REMOVED lines=12> */
.L_x_160:
[----:B------:R-:W-:Y:S05]  /*66a0*/  BSYNC B1 ;  /* 0x0000000000017941 */ /* 0x000fea0003800000 */
.L_x_159:
[----:B------:R-:W-:Y:S05]  /*66b0*/  @P1 BRA `(.L_x_161) ;  /* 0x0000001000301947 */ /* 0x000fea0003800000 */
[----:B-----5:R-:W-:-:S04]  /*66c0*/  LOP3.LUT R5, R5, 0xff, RZ, 0xc0, !PT ;  /* 0x000000ff05057812 */ /* 0x020fc800078ec0ff */
[----:B------:R-:W-:-:S05]  /*66d0*/  F2FP.F16.E5M2.UNPACK_B R5, R5 ;  /* 0x00000005ff05723e */ /* 0x000fca00020004ff */
[----:B------:R-:W-:-:S05]  /*66e0*/  HADD2.F32 R10, -RZ, R5.H0_H0 ;  /* 0x20000005ff0a7230 */ /* 0x000fca0000004100 */
[----:B------:R-:W-:-:S04]  /*66f0*/  FMUL R5, R10, R9 ;  /* 0x000000090a057220 */ /* 0x000fc80000400000 */
[----:B------:R-:W-:-:S05]  /*6700*/  FFMA R5, R18, R8, R5 ;  /* 0x0000000812057223 */ /* 0x000fca0000000005 */
[----:B------:R-:W-:-:S05]  /*6710*/  F2FP.SATFINITE.E5M2.F32.PACK_AB_MERGE_C R5, RZ, R5, RZ ;  /* 0x00000005ff05723e */ /* 0x000fca00048060ff */
[----:B------:R0:W-:Y:S01]  /*6720*/  STG.E.U8 desc[UR16][R6.64+0x39], R5 ;  /* 0x0000390506007986 */ /* 0x0001e2000c101110 */
[----:B------:R-:W-:Y:S05]  /*6730*/  BRA `(.L_x_161) ;  /* 0x0000001000107947 */ /* 0x000fea0003800000 */
.L_x_32:
[C---:B------:R-:W-:Y:S01]  /*6740*/  ISETP.GE.AND P0, PT, R34.reuse, 0x1, PT ;  /* 0x000000012200780c */ /* 0x040fe20003f06270 */
[-C--:B--2---:R-:W-:Y:S01]  /*6750*/  FMUL R145, R145, R8.reuse ;  /* 0x0000000891917220 */ /* 0x084fe20000400000 */
[----:B------:R-:W-:Y:S01]  /*6760*/  ISETP.GE.AND P2, PT, R34, 0x9, PT ;  /* 0x000000092200780c */ /* 0x000fe20003f46270 */
[-C--:B------:R-:W-:Y:S01]  /*6770*/  FMUL R140, R140, R8.reuse ;  /* 0x000000088c8c7220 */ /* 0x080fe20000400000 */
[----:B------:R-:W-:Y:S01]  /*6780*/  ISETP.LT.OR P1, PT, R33, 0x1, !P0 ;  /* 0x000000012100780c */ /* 0x000fe20004721670 */
[-C--:B------:R-:W-:Y:S01]  /*6790*/  FMUL R143, R143, R8.reuse ;  /* 0x000000088f8f7220 */ /* 0x080fe20000400000 */
[----:B------:R-:W-:Y:S01]  /*67a0*/  F2FP.SATFINITE.E5M2.F32.PACK_AB_MERGE_C R145, RZ, R145, RZ ;  /* 0x00000091ff91723e */ /* 0x000fe200048060ff */
[-C--:B------:R-:W-:Y:S01]  /*67b0*/  FMUL R138, R138, R8.reuse ;  /* 0x000000088a8a7220 */ /* 0x080fe20000400000 */
[----:B------:R-:W-:Y:S01]  /*67c0*/  ISETP.LT.OR P4, PT, R33, 0x2, !P0 ;  /* 0x000000022100780c */ /* 0x000fe20004781670 */
[-C--:B------:R-:W-:Y:S01]  /*67d0*/  FMUL R141, R141, R8.reuse ;  /* 0x000000088d8d7220 */ /* 0x080fe20000400000 */
[C---:B------:R-:W-:Y:S01]  /*67e0*/  ISETP.LT.OR P5, PT, R33.reuse, 0x1, !P2 ;  /* 0x000000012100780c */ /* 0x040fe200057a1670 */
[-C--:B------:R-:W-:Y:S01]  /*67f0*/  FMUL R136, R136, R8.reuse ;  /* 0x0000000888887220 */ /* 0x080fe20000400000 */
[----:B------:R-:W-:Y:S01]  /*6800*/  ISETP.LT.OR P6, PT, R33, 0x2, !P2 ;  /* 0x000000022100780c */ /* 0x000fe200057c1670 */
[----:B------:R-:W-:Y:S01]  /*6810*/  FMUL R139, R139, R8 ;  /* 0x000000088b8b7220 */ /* 0x000fe20000400000 */
[----:B------:R-:W-:Y:S01]  /*6820*/  F2FP.SATFINITE.E5M2.F32.PACK_AB_MERGE_C R5, RZ, R140, RZ ;  /* 0x0000008cff05723e */ /* 0x000fe200048060ff */
[-C--:B------:R-:W-:Y:S01]  /*6830*/  FMUL R134, R134, R8.reuse ;  /* 0x0000000886867220 */ /* 0x080fe20000400000 */
[----:B------:R-:W-:Y:S01]  /*6840*/  F2FP.SATFINITE.E5M2.F32.PACK_AB_MERGE_C R143, RZ, R143, RZ ;  /* 0x0000008fff8f723e */ /* 0x000fe200048060ff */
[----:B------:R-:W-:Y:S01]  /*6850*/  @!P1 STG.E.U8 desc[UR16][R14.64], R145 ;  /* 0x000000910e009986 */ /* 0x000fe2000c101110 */
[----:B------:R-:W-:Y:S01]  /*6860*/  ISETP.LT.OR P1, PT, R33, 0x9, !P0 ;  /* 0x000000092100780c */ /* 0x000fe20004721670 */
[----:B------:R-:W-:Y:S01]  /*6870*/  FMUL R137, R137, R8 ;  /* 0x0000000889897220 */ /* 0x000fe20000400000 */
[----:B------:R-:W-:Y:S01]  /*6880*/  F2FP.SATFINITE.E5M2.F32.PACK_AB_MERGE_C R25, RZ, R138, RZ ;  /* 0x0000008aff19723e */ /* 0x000fe200048060ff */
[----:B------:R0:W-:Y:S01]  /*6890*/  @!P4 STG.E.U8 desc[UR16][R14.64+0x1], R5 ;  /* 0x000001050e00c986 */ /* 0x0001e2000c101110 */
[----:B------:R-:W-:Y:S01]  /*68a0*/  F2FP.SATFINITE.E5M2.F32.PACK_AB_MERGE_C R141, RZ, R141, RZ ;  /* 0x0000008dff8d723e */ /* 0x000fe200048060ff */
[-C--:B------:R-:W-:Y:S01]  /*68b0*/  FMUL R132, R132, R8.reuse ;  /* 0x0000000884847220 */ /* 0x080fe20000400000 */
[C---:B------:R-:W-:Y:S01]  /*68c0*/  ISETP.LT.OR P4, PT, R33.reuse, 0xa, !P0 ;  /* 0x0000000a2100780c */ /* 0x040fe20004781670 */
[----:B------:R-:W-:Y:S01]  /*68d0*/  @!P5 STG.E.U8 desc[UR16][R12.64], R143 ;  /* 0x0000008f0c00d986 */ /* 0x000fe2000c101110 */
[----:B------:R-:W-:Y:S01]  /*68e0*/  ISETP.LT.OR P5, PT, R33, 0x9, !P2 ;  /* 0x000000092100780c */ /* 0x000fe200057a1670 */
[-C--:B------:R-:W-:Y:S01]  /*68f0*/  FMUL R135, R135, R8.reuse ;  /* 0x0000000887877220 */ /* 0x080fe20000400000 */
[----:B------:R-:W-:Y:S01]  /*6900*/  F2FP.SATFINITE.E5M2.F32.PACK_AB_MERGE_C R139, RZ, R139, RZ ;  /* 0x0000008bff8b723e */ /* 0x000fe200048060ff */
[----:B------:R1:W-:Y:S01]  /*6910*/  @!P6 STG.E.U8 desc[UR16][R12.64+0x1], R25 ;  /* 0x000001190c00e986 */ /* 0x0003e2000c101110 */
[C---:B------:R-:W-:Y:S01]  /*6920*/  ISETP.LT.OR P6, PT, R33.reuse, 0xa, !P2 ;  /* 0x0000000a2100780c */ /* 0x040fe200057c1670 */
[-C--:B------:R-:W-:Y:S01]  /*6930*/  FMUL R130, R130, R8.reuse ;  /* 0x0000000882827220 */ /* 0x080fe20000400000 */
[----:B------:R-:W-:Y:S01]  /*6940*/  F2FP.SATFINITE.E5M2.F32.PACK_AB_MERGE_C R137, RZ, R137, RZ ;  /* 0x00000089ff89723e */ /* 0x000fe200048060ff */
[----:B------:R-:W-:Y:S01]  /*6950*/  @!P1 STG.E.U8 desc[UR16][R14.64+0x8], R141 ;  /* 0x0000088d0e009986 */ /* 0x000fe2000c101110 */
[----:B------:R-:W-:Y:S01]  /*6960*/  ISETP.LT.OR P1, PT, R33, 0x11, !P0 ;  /* 0x000000112100780c */ /* 0x000fe20004721670 */
[----:B------:R-:W-:Y:S01]  /*6970*/  FMUL R133, R133, R8 ;  /* 0x0000000885857220 */ /* 0x000fe20000400000 */
[----:B0-----:R-:W-:Y:S01]  /*6980*/  F2FP.SATFINITE.E5M2.F32.PACK_AB_MERGE_C R5, RZ, R136, RZ ;  /* 0x00000088ff05723e */ /* 0x001fe200048060ff */
[-C--:B------:R-:W-:Y:S01]  /*6990*/  FMUL R128, R128, R8.reuse ;  /* 0x0000000880807220 */ /* 0x080fe20000400000 */
[----:B------:R-:W-:Y:S01]  /*69a0*/  F2FP.SATFINITE.E5M2.F32.PACK_AB_MERGE_C R135, RZ, R135, RZ ;  /* 0x00000087ff87723e */ /* 0x000fe200048060ff */
[----:B------:R-:W-:Y:S01]  /*69b0*/  FMUL R131, R131, R8 ;  /* 0x0000000883837220 */ /* 0x000fe20000400000 */
[----:B------:R-:W-:Y:S01]  /*69c0*/  F2FP.SATFINITE.E5M2.F32.PACK_AB_MERGE_C R133, RZ, R133, RZ ;  /* 0x00000085ff85723e */ /* 0x000fe200048060ff */
[----:B------:R0:W-:Y:S01]  /*69d0*/  @!P4 STG.E.U8 desc[UR16][R14.64+0x9], R5 ;  /* 0x000009050e00c986 */ /* 0x0001e2000c101110 */
[----:B-1----:R-:W-:Y:S01]  /*69e0*/  F2FP.SATFINITE.E5M2.F32.PACK_AB_MERGE_C R25, RZ, R134, RZ ;  /* 0x00000086ff19723e */ /* 0x002fe200048060ff */
        /* <DEDUP_REMOVED lines=15> */
[-C--:B------:R-:W-:Y:S01]  /*6ae0*/  FMUL R125, R125, R8.reuse ;  /* 0x000000087d7d7220 */ /* 0x080fe20000400000 */
[----:B------:R-:W-:Y:S01]  /*6af0*/  FMUL R120, R120, R8 ;  /* 0x0000000878787220 */ /* 0x000fe20000400000 */
[----:B------:R-:W-:Y:S01]  /*6b00*/  F2FP.SATFINITE.E5M2.F32.PACK_AB_MERGE_C R127, RZ, R127, RZ ;  /* 0x0000007fff7f723e */ /* 0x000fe200048060ff */
[----:B------:R0:W-:Y:S01]  /*6b10*/  @!P4 STG.E.U8 desc[UR16][R14.64+0x11], R5 ;  /* 0x000011050e00c986 */ /* 0x0001e2000c101110 */
[----:B-1----:R-:W-:Y:S01]  /*6b20*/  F2FP.SATFINITE.E5M2.F32.PACK_AB_MERGE_C R25, RZ, R130, RZ ;  /* 0x00000082ff19723e */ /* 0x002fe200048060ff */
[-C--:B------:R-:W-:Y:S01]  /*6b30*/  FMUL R123, R123, R8.reuse ;  /* 0x000000087b7b7220 */ /* 0x080fe20000400000 */
[C---:B------:R-:W-:Y:S01]  /*6b40*/  ISETP.LT.OR P4, PT, R33.reuse, 0x1a, !P0 ;  /* 0x0000001a2100780c */ /* 0x040fe20004781670 */
[----:B------:R-:W-:Y:S01]  /*6b50*/  @!P5 STG.E.U8 desc[UR16][R12.64+0x10], R135 ;  /* 0x000010870c00d986 */ /* 0x000fe2000c101110 */
[C---:B------:R-:W-:Y:S01]  /*6b60*/  ISETP.LT.OR P5, PT, R33.reuse, 0x19, !P2 ;  /* 0x000000192100780c */ /* 0x040fe200057a1670 */
[-C--:B------:R-:W-:Y:S01]  /*6b70*/  FMUL R118, R118, R8.reuse ;  /* 0x0000000876767220 */ /* 0x080fe20000400000 */
[----:B------:R-:W-:Y:S01]  /*6b80*/  F2FP.SATFINITE.E5M2.F32.PACK_AB_MERGE_C R125, RZ, R125, RZ ;  /* 0x0000007dff7d723e */ /* 0x000fe200048060ff */
[----:B------:R1:W-:Y:S01]  /*6b90*/  @!P6 STG.E.U8 desc[UR16][R12.64+0x11], R25 ;  /* 0x000011190c00e986 */ /* 0x0003e2000c101110 */
[----:B------:R-:W-:Y:S01]  /*6ba0*/  ISETP.LT.OR P6, PT, R33, 0x1a, !P2 ;  /* 0x0000001a2100780c */ /* 0x000fe200057c1670 */
        /* <DEDUP_REMOVED lines=8> */
[-C--:B------:R-:W-:Y:S01]  /*6c30*/  FMUL R114, R114, R8.reuse ;  /* 0x0000000872727220 */ /* 0x080fe20000400000 */
[----:B------:R-:W-:Y:S01]  /*6c40*/  FMUL R112, R112, R8 ;  /* 0x0000000870707220 */ /* 0x000fe20000400000 */
[----:B-1----:R-:W-:Y:S01]  /*6c50*/  F2FP.SATFINITE.E5M2.F32.PACK_AB_MERGE_C R25, RZ, R126, RZ ;  /* 0x0000007eff19723e */ /* 0x002fe200048060ff */
[----:B------:R0:W-:Y:S01]  /*6c60*/  @!P4 STG.E.U8 desc[UR16][R14.64+0x19], R5 ;  /* 0x000019050e00c986 */ /* 0x0001e2000c101110 */
[----:B------:R-:W-:Y:S01]  /*6c70*/  ISETP.LT.OR P4, PT, R33, 0x22, !P0 ;  /* 0x000000222100780c */ /* 0x000fe20004781670 */
[-C--:B------:R-:W-:Y:S01]  /*6c80*/  FMUL R117, R117, R8.reuse ;  /* 0x0000000875757220 */ /* 0x080fe20000400000 */
[----:B------:R-:W-:Y:S01]  /*6c90*/  F2FP.SATFINITE.E5M2.F32.PACK_AB_MERGE_C R119, RZ, R119, RZ ;  /* 0x00000077ff77723e */ /* 0x000fe200048060ff */
[----:B------:R-:W-:Y:S01]  /*6ca0*/  @!P5 STG.E.U8 desc[UR16][R12.64+0x18], R131 ;  /* 0x000018830c00d986 */ /* 0x000fe2000c101110 */
[----:B------:R-:W-:Y:S01]  /*6cb0*/  ISETP.LT.OR P5, PT, R33, 0x21, !P2 ;  /* 0x000000212100780c */ /* 0x000fe200057a1670 */
[----:B------:R-:W-:Y:S01]  /*6cc0*/  FMUL R115, R115, R8 ;  /* 0x0000000873737220 */ /* 0x000fe20000400000 */
[----:B------:R-:W-:Y:S01]  /*6cd0*/  F2FP.SATFINITE.E5M2.F32.PACK_AB_MERGE_C R27, RZ, R112, RZ ;  /* 0x00000070ff1b723e */ /* 0x000fe200048060ff */
[----:B------:R1:W-:Y:S01]  /*6ce0*/  @!P6 STG.E.U8 desc[UR16][R12.64+0x19], R25 ;  /* 0x000019190c00e986 */ /* 0x0003e2000c101110 */
[----:B------:R-:W-:Y:S01]  /*6cf0*/  ISETP.LT.OR P6, PT, R33, 0x22, !P2 ;  /* 0x000000222100780c */ /* 0x000fe200057c1670 */
[-C--:B------:R-:W-:Y:S01]  /*6d00*/  FMUL R110, R110, R8.reuse ;  /* 0x000000086e6e7220 */ /* 0x080fe20000400000 */
[-C--:B------:R-:W-:Y:S01]  /*6d10*/  FMUL R113, R113, R8.reuse ;  /* 0x0000000871717220 */ /* 0x080fe20000400000 */
        /* <DEDUP_REMOVED lines=39> */
[-C--:B------:R-:W-:Y:S01]  /*6f90*/  FMUL R101, R101, R8.reuse ;  /* 0x0000000865657220 */ /* 0x080fe20000400000 */
[----:B------:R-:W-:Y:S01]  /*6fa0*/  @!P1 STG.E.U8 desc[UR16][R14.64+0x30], R121 ;  /* 0x000030790e009986 */ /* 0x000fe2000c101110 */
[----:B------:R-:W-:Y:S01]  /*6fb0*/  ISETP.LT.OR P1, PT, R33, 0x39, !P0 ;  /* 0x000000392100780c */ /* 0x000fe20004721670 */
[-C--:B------:R-:W-:Y:S01]  /*6fc0*/  FMUL R99, R99, R8.reuse ;  /* 0x0000000863637220 */ /* 0x080fe20000400000 */
[----:B------:R-:W-:Y:S01]  /*6fd0*/  ISETP.LT.OR P0, PT, R33, 0x3a, !P0 ;  /* 0x0000003a2100780c */ /* 0x000fe20004701670 */
[----:B------:R-:W-:Y:S01]  /*6fe0*/  FMUL R94, R94, R8 ;  /* 0x000000085e5e7220 */ /* 0x000fe20000400000 */
[----:B0-----:R-:W-:Y:S01]  /*6ff0*/  F2FP.SATFINITE.E5M2.F32.PACK_AB_MERGE_C R5, RZ, R116, RZ ;  /* 0x00000074ff05723e */ /* 0x001fe200048060ff */
[-C--:B------:R-:W-:Y:S01]  /*7000*/  FMUL R92, R92, R8.reuse ;  /* 0x000000085c5c7220 */ /* 0x080fe20000400000 */
[----:B------:R-:W-:Y:S01]  /*7010*/  F2FP.SATFINITE.E5M2.F32.PACK_AB_MERGE_C R103, RZ, R103, RZ ;  /* 0x00000067ff67723e */ /* 0x000fe200048060ff */
[----:B------:R-:W-:Y:S01]  /*7020*/  FMUL R95, R95, R8 ;  /* 0x000000085f5f7220 */ /* 0x000fe20000400000 */
[----:B-1----:R-:W-:Y:S01]  /*7030*/  F2FP.SATFINITE.E5M2.F32.PACK_AB_MERGE_C R25, RZ, R114, RZ ;  /* 0x00000072ff19723e */ /* 0x002fe200048060ff */
[----:B------:R0:W-:Y:S01]  /*7040*/  @!P4 STG.E.U8 desc[UR16][R14.64+0x31], R5 ;  /* 0x000031050e00c986 */ /* 0x0001e2000c101110 */
[----:B------:R-:W-:Y:S01]  /*7050*/  ISETP.LT.OR P4, PT, R33, 0x39, !P2 ;  /* 0x000000392100780c */ /* 0x000fe20005781670 */
[-C--:B------:R-:W-:Y:S01]  /*7060*/  FMUL R97, R97, R8.reuse ;  /* 0x0000000861617220 */ /* 0x080fe20000400000 */
[----:B------:R-:W-:Y:S01]  /*7070*/  ISETP.LT.OR P2, PT, R33, 0x3a, !P2 ;  /* 0x0000003a2100780c */ /* 0x000fe20005741670 */
[----:B------:R-:W-:Y:S01]  /*7080*/  @!P5 STG.E.U8 desc[UR16][R12.64+0x30], R119 ;  /* 0x000030770c00d986 */ /* 0x000fe2000c101110 */
[----:B------:R-:W-:Y:S01]  /*7090*/  F2FP.SATFINITE.E5M2.F32.PACK_AB_MERGE_C R101, RZ, R101, RZ ;  /* 0x00000065ff65723e */ /* 0x000fe200048060ff */
[-C--:B------:R-:W-:Y:S01]  /*70a0*/  FMUL R90, R90, R8.reuse ;  /* 0x000000085a5a7220 */ /* 0x080fe20000400000 */
[----:B------:R-:W-:Y:S01]  /*70b0*/  F2FP.SATFINITE.E5M2.F32.PACK_AB_MERGE_C R99, RZ, R99, RZ ;  /* 0x00000063ff63723e */ /* 0x000fe200048060ff */
[----:B------:R-:W-:Y:S01]  /*70c0*/  @!P6 STG.E.U8 desc[UR16][R12.64+0x31], R25 ;  /* 0x000031190c00e986 */ /* 0x000fe2000c101110 */
[----:B------:R-:W-:Y:S01]  /*70d0*/  F2FP.SATFINITE.E5M2.F32.PACK_AB_MERGE_C R95, RZ, R95, RZ ;  /* 0x0000005fff5f723e */ /* 0x000fe200048060ff */
[-C--:B------:R-:W-:Y:S01]  /*70e0*/  FMUL R22, R22, R8.reuse ;  /* 0x0000000816167220 */ /* 0x080fe20000400000 */
[-C--:B------:R-:W-:Y:S01]  /*70f0*/  FMUL R93, R93, R8.reuse ;  /* 0x000000085d5d7220 */ /* 0x080fe20000400000 */
[----:B------:R-:W-:Y:S01]  /*7100*/  @!P0 STG.E.U8 desc[UR16][R14.64+0x39], R27 ;  /* 0x0000391b0e008986 */ /* 0x000fe2000c101110 */
[----:B------:R-:W-:Y:S01]  /*7110*/  ISETP.GE.AND P0, PT, R34, 0x81, PT ;  /* 0x000000812200780c */ /* 0x000fe20003f06270 */
[----:B------:R-:W-:Y:S01]  /*7120*/  FMUL R91, R91, R8 ;  /* 0x000000085b5b7220 */ /* 0x000fe20000400000 */
[----:B0-----:R-:W-:Y:S01]  /*7130*/  F2FP.SATFINITE.E5M2.F32.PACK_AB_MERGE_C R5, RZ, R110, RZ ;  /* 0x0000006eff05723e */ /* 0x001fe200048060ff */
[----:B------:R0:W-:Y:S01]  /*7140*/  @!P1 STG.E.U8 desc[UR16][R14.64+0x38], R117 ;  /* 0x000038750e009986 */ /* 0x0001e2000c101110 */
[C---:B------:R-:W-:Y:S01]  /*7150*/  ISETP.LT.OR P6, PT, R33.reuse, 0x1, !P0 ;  /* 0x000000012100780c */ /* 0x040fe200047c1670 */
[-C--:B------:R-:W-:Y:S01]  /*7160*/  FMUL R88, R88, R8.reuse ;  /* 0x0000000858587220 */ /* 0x080fe20000400000 */
[----:B------:R-:W-:Y:S01]  /*7170*/  ISETP.LT.OR P5, PT, R33, 0x2, !P0 ;  /* 0x000000022100780c */ /* 0x000fe200047a1670 */
[----:B------:R-:W-:Y:S01]  /*7180*/  @!P4 STG.E.U8 desc[UR16][R12.64+0x38], R115 ;  /* 0x000038730c00c986 */ /* 0x000fe2000c101110 */
[----:B------:R-:W-:Y:S01]  /*7190*/  ISETP.GE.AND P1, PT, R34, 0x89, PT ;  /* 0x000000892200780c */ /* 0x000fe20003f26270 */
[-C--:B------:R-:W-:Y:S01]  /*71a0*/  FMUL R21, R21, R8.reuse ;  /* 0x0000000815157220 */ /* 0x080fe20000400000 */
[----:B------:R-:W-:Y:S01]  /*71b0*/  F2FP.SATFINITE.E5M2.F32.PACK_AB_MERGE_C R97, RZ, R97, RZ ;  /* 0x00000061ff61723e */ /* 0x000fe200048060ff */
[----:B------:R1:W-:Y:S01]  /*71c0*/  @!P2 STG.E.U8 desc[UR16][R12.64+0x39], R5 ;  /* 0x000039050c00a986 */ /* 0x0003e2000c101110 */
[----:B------:R-:W-:Y:S01]  /*71d0*/  ISETP.LT.OR P4, PT, R33, 0x1, !P1 ;  /* 0x000000012100780c */ /* 0x000fe20004f81670 */
[-C--:B------:R-:W-:Y:S01]  /*71e0*/  FMUL R89, R89, R8.reuse ;  /* 0x0000000859597220 */ /* 0x080fe20000400000 */
[----:B------:R-:W-:Y:S01]  /*71f0*/  ISETP.LT.OR P2, PT, R33, 0xa, !P0 ;  /* 0x0000000a2100780c */ /* 0x000fe20004741670 */
[----:B------:R-:W-:Y:S01]  /*7200*/  FMUL R23, R23, R8 ;  /* 0x0000000817177220 */ /* 0x000fe20000400000 */
[----:B0-----:R-:W-:Y:S01]  /*7210*/  F2FP.SATFINITE.E5M2.F32.PACK_AB_MERGE_C R15, RZ, R108, RZ ;  /* 0x0000006cff0f723e */ /* 0x001fe200048060ff */
[----:B------:R-:W-:Y:S01]  /*7220*/  @!P6 STG.E.U8 desc[UR16][R10.64], R113 ;  /* 0x000000710a00e986 */ /* 0x000fe2000c101110 */
[C---:B------:R-:W-:Y:S01]  /*7230*/  ISETP.LT.OR P6, PT, R33.reuse, 0x2, !P1 ;  /* 0x000000022100780c */ /* 0x040fe20004fc1670 */
[-C--:B------:R-:W-:Y:S01]  /*7240*/  FMUL R20, R20, R8.reuse ;  /* 0x0000000814147220 */ /* 0x080fe20000400000 */
[----:B------:R-:W-:Y:S01]  /*7250*/  F2FP.SATFINITE.E5M2.F32.PACK_AB_MERGE_C R93, RZ, R93, RZ ;  /* 0x0000005dff5d723e */ /* 0x000fe200048060ff */
[----:B------:R-:W-:Y:S01]  /*7260*/  @!P5 STG.E.U8 desc[UR16][R10.64+0x1], R15 ;  /* 0x0000010f0a00d986 */ /* 0x000fe2000c101110 */
[----:B------:R-:W-:Y:S01]  /*7270*/  ISETP.LT.OR P5, PT, R33, 0x9, !P0 ;  /* 0x000000092100780c */ /* 0x000fe200047a1670 */
[----:B------:R-:W-:Y:S01]  /*7280*/  FMUL R17, R17, R8 ;  /* 0x0000000811117220 */ /* 0x000fe20000400000 */
[----:B-1----:R-:W-:Y:S01]  /*7290*/  F2FP.SATFINITE.E5M2.F32.PACK_AB_MERGE_C R5, RZ, R106, RZ ;  /* 0x0000006aff05723e */ /* 0x002fe200048060ff */
[----:B------:R-:W-:Y:S01]  /*72a0*/  @!P4 STG.E.U8 desc[UR16][R6.64], R111 ;  /* 0x0000006f0600c986 */ /* 0x000fe2000c101110 */
[----:B------:R-:W-:Y:S01]  /*72b0*/  F2FP.SATFINITE.E5M2.F32.PACK_AB_MERGE_C R13, RZ, R104, RZ ;  /* 0x00000068ff0d723e */ /* 0x000fe200048060ff */
[-C--:B------:R-:W-:Y:S01]  /*72c0*/  FMUL R16, R16, R8.reuse ;  /* 0x0000000810107220 */ /* 0x080fe20000400000 */
[----:B------:R-:W-:Y:S01]  /*72d0*/  ISETP.LT.OR P4, PT, R33, 0x9, !P1 ;  /* 0x000000092100780c */ /* 0x000fe20004f81670 */
[-C--:B------:R-:W-:Y:S01]  /*72e0*/  FMUL R19, R19, R8.reuse ;  /* 0x0000000813137220 */ /* 0x080fe20000400000 */
[----:B------:R-:W-:Y:S01]  /*72f0*/  F2FP.SATFINITE.E5M2.F32.PACK_AB_MERGE_C R91, RZ, R91, RZ ;  /* 0x0000005bff5b723e */ /* 0x000fe200048060ff */
[----:B------:R0:W-:Y:S01]  /*7300*/  @!P6 STG.E.U8 desc[UR16][R6.64+0x1], R5 ;  /* 0x000001050600e986 */ /* 0x0001e2000c101110 */
[C---:B------:R-:W-:Y:S01]  /*7310*/  ISETP.LT.OR P6, PT, R33.reuse, 0xa, !P1 ;  /* 0x0000000a2100780c */ /* 0x040fe20004fc1670 */
[----:B------:R-:W-:Y:S01]  /*7320*/  FMUL R18, R18, R8 ;  /* 0x0000000812127220 */ /* 0x000fe20000400000 */
[----:B------:R-:W-:Y:S01]  /*7330*/  F2FP.SATFINITE.E5M2.F32.PACK_AB_MERGE_C R21, RZ, R21, RZ ;  /* 0x00000015ff15723e */ /* 0x000fe200048060ff */
[----:B------:R1:W-:Y:S01]  /*7340*/  @!P2 STG.E.U8 desc[UR16][R10.64+0x9], R13 ;  /* 0x0000090d0a00a986 */ /* 0x0003e2000c101110 */
[----:B------:R-:W-:-:S02]  /*7350*/  ISETP.LT.OR P2, PT, R33, 0x12, !P0 ;  /* 0x000000122100780c */ /* 0x000fc40004741670 */
[----:B------:R-:W-:Y:S01]  /*7360*/  F2FP.SATFINITE.E5M2.F32.PACK_AB_MERGE_C R89, RZ, R89, RZ ;  /* 0x00000059ff59723e */ /* 0x000fe200048060ff */
[----:B------:R-:W-:Y:S01]  /*7370*/  @!P5 STG.E.U8 desc[UR16][R10.64+0x8], R107 ;  /* 0x0000086b0a00d986 */ /* 0x000fe2000c101110 */
[C---:B------:R-:W-:Y:S02]  /*7380*/  ISETP.LT.OR P5, PT, R33.reuse, 0x11, !P0 ;  /* 0x000000112100780c */ /* 0x040fe400047a1670 */
[----:B------:R-:W-:Y:S01]  /*7390*/  F2FP.SATFINITE.E5M2.F32.PACK_AB_MERGE_C R23, RZ, R23, RZ ;  /* 0x00000017ff17723e */ /* 0x000fe200048060ff */
[----:B------:R-:W-:Y:S01]  /*73a0*/  @!P4 STG.E.U8 desc[UR16][R6.64+0x8], R109 ;  /* 0x0000086d0600c986 */ /* 0x000fe2000c101110 */
[----:B0-----:R-:W-:Y:S02]  /*73b0*/  F2FP.SATFINITE.E5M2.F32.PACK_AB_MERGE_C R5, RZ, R102, RZ ;  /* 0x00000066ff05723e */ /* 0x001fe400048060ff */
[C---:B------:R-:W-:Y:S02]  /*73c0*/  ISETP.LT.OR P4, PT, R33.reuse, 0x11, !P1 ;  /* 0x000000112100780c */ /* 0x040fe40004f81670 */
[----:B-1----:R-:W-:Y:S01]  /*73d0*/  F2FP.SATFINITE.E5M2.F32.PACK_AB_MERGE_C R13, RZ, R98, RZ ;  /* 0x00000062ff0d723e */ /* 0x002fe200048060ff */
[----:B------:R0:W-:Y:S01]  /*73e0*/  @!P6 STG.E.U8 desc[UR16][R6.64+0x9], R5 ;  /* 0x000009050600e986 */ /* 0x0001e2000c101110 */
[----:B------:R-:W-:-:S02]  /*73f0*/  ISETP.LT.OR P6, PT, R33, 0x12, !P1 ;  /* 0x000000122100780c */ /* 0x000fc40004fc1670 */
[----:B------:R-:W-:Y:S01]  /*7400*/  F2FP.SATFINITE.E5M2.F32.PACK_AB_MERGE_C R17, RZ, R17, RZ ;  /* 0x00000011ff11723e */ /* 0x000fe200048060ff */
[----:B------:R1:W-:Y:S01]  /*7410*/  @!P2 STG.E.U8 desc[UR16][R10.64+0x11], R13 ;  /* 0x0000110d0a00a986 */ /* 0x0003e2000c101110 */
[C---:B------:R-:W-:Y:S02]  /*7420*/  ISETP.LT.OR P2, PT, R33.reuse, 0x1a, !P0 ;  /* 0x0000001a2100780c */ /* 0x040fe40004741670 */
[----:B------:R-:W-:Y:S01]  /*7430*/  F2FP.SATFINITE.E5M2.F32.PACK_AB_MERGE_C R19, RZ, R19, RZ ;  /* 0x00000013ff13723e */ /* 0x000fe200048060ff */
[----:B------:R-:W-:Y:S01]  /*7440*/  @!P5 STG.E.U8 desc[UR16][R10.64+0x10], R105 ;  /* 0x000010690a00d986 */ /* 0x000fe2000c101110 */
[----:B------:R-:W-:Y:S02]  /*7450*/  ISETP.LT.OR P5, PT, R33, 0x19, !P0 ;  /* 0x000000192100780c */ /* 0x000fe400047a1670 */
[----:B------:R-:W-:Y:S01]  /*7460*/  F2FP.SATFINITE.E5M2.F32.PACK_AB_MERGE_C R15, RZ, R18, RZ ;  /* 0x00000012ff0f723e */ /* 0x000fe200048060ff */
[----:B------:R-:W-:Y:S01]  /*7470*/  @!P4 STG.E.U8 desc[UR16][R6.64+0x10], R103 ;  /* 0x000010670600c986 */ /* 0x000fe2000c101110 */
[----:B0-----:R-:W-:-:S02]  /*7480*/  F2FP.SATFINITE.E5M2.F32.PACK_AB_MERGE_C R5, RZ, R100, RZ ;  /* 0x00000064ff05723e */ /* 0x001fc400048060ff */
[C---:B------:R-:W-:Y:S02]  /*7490*/  ISETP.LT.OR P4, PT, R33.reuse, 0x19, !P1 ;  /* 0x000000192100780c */ /* 0x040fe40004f81670 */
[----:B-1----:R-:W-:Y:S01]  /*74a0*/  F2FP.SATFINITE.E5M2.F32.PACK_AB_MERGE_C R13, RZ, R96, RZ ;  /* 0x00000060ff0d723e */ /* 0x002fe200048060ff */
[----:B------:R0:W-:Y:S01]  /*74b0*/  @!P6 STG.E.U8 desc[UR16][R6.64+0x11], R5 ;  /* 0x000011050600e986 */ /* 0x0001e2000c101110 */
[----:B------:R-:W-:-:S03]  /*74c0*/  ISETP.LT.OR P6, PT, R33, 0x1a, !P1 ;  /* 0x0000001a2100780c */ /* 0x000fc60004fc1670 */
[----:B------:R1:W-:Y:S01]  /*74d0*/  @!P2 STG.E.U8 desc[UR16][R10.64+0x19], R13 ;  /* 0x0000190d0a00a986 */ /* 0x0003e2000c101110 */
[----:B------:R-:W-:-:S03]  /*74e0*/  ISETP.LT.OR P2, PT, R33, 0x22, !P0 ;  /* 0x000000222100780c */ /* 0x000fc60004741670 */
[----:B------:R-:W-:Y:S01]  /*74f0*/  @!P5 STG.E.U8 desc[UR16][R10.64+0x18], R101 ;  /* 0x000018650a00d986 */ /* 0x000fe2000c101110 */
[C---:B------:R-:W-:Y:S02]  /*7500*/  ISETP.LT.OR P5, PT, R33.reuse, 0x21, !P0 ;  /* 0x000000212100780c */ /* 0x040fe400047a1670 */
[----:B0-----:R-:W-:Y:S01]  /*7510*/  F2FP.SATFINITE.E5M2.F32.PACK_AB_MERGE_C R5, RZ, R94, RZ ;  /* 0x0000005eff05723e */ /* 0x001fe200048060ff */
[----:B------:R-:W-:Y:S01]  /*7520*/  @!P4 STG.E.U8 desc[UR16][R6.64+0x18], R99 ;  /* 0x000018630600c986 */ /* 0x000fe2000c101110 */
        /* <DEDUP_REMOVED lines=25> */
[C---:B------:R-:W-:Y:S02]  /*76c0*/  ISETP.LT.OR P2, PT, R33.reuse, 0x39, !P0 ;  /* 0x000000392100780c */ /* 0x040fe40004741670 */
[C---:B------:R-:W-:Y:S01]  /*76d0*/  ISETP.LT.OR P0, PT, R33.reuse, 0x3a, !P0 ;  /* 0x0000003a2100780c */ /* 0x040fe20004701670 */
[----:B------:R1:W-:Y:S01]  /*76e0*/  @!P5 STG.E.U8 desc[UR16][R10.64+0x30], R89 ;  /* 0x000030590a00d986 */ /* 0x0003e2000c101110 */
[C---:B------:R-:W-:Y:S02]  /*76f0*/  ISETP.LT.OR P5, PT, R33.reuse, 0x39, !P1 ;  /* 0x000000392100780c */ /* 0x040fe40004fa1670 */
[----:B------:R-:W-:Y:S01]  /*7700*/  ISETP.LT.OR P1, PT, R33, 0x3a, !P1 ;  /* 0x0000003a2100780c */ /* 0x000fe20004f21670 */
[----:B------:R1:W-:Y:S01]  /*7710*/  @!P4 STG.E.U8 desc[UR16][R6.64+0x30], R23 ;  /* 0x000030170600c986 */ /* 0x0003e2000c101110 */
[----:B0-----:R-:W-:-:S05]  /*7720*/  F2FP.SATFINITE.E5M2.F32.PACK_AB_MERGE_C R5, RZ, R20, RZ ;  /* 0x00000014ff05723e */ /* 0x001fca00048060ff */
[----:B------:R1:W-:Y:S04]  /*7730*/  @!P6 STG.E.U8 desc[UR16][R6.64+0x31], R5 ;  /* 0x000031050600e986 */ /* 0x0003e8000c101110 */
[----:B------:R1:W-:Y:S04]  /*7740*/  @!P2 STG.E.U8 desc[UR16][R10.64+0x38], R17 ;  /* 0x000038110a00a986 */ /* 0x0003e8000c101110 */
[----:B------:R1:W-:Y:S04]  /*7750*/  @!P0 STG.E.U8 desc[UR16][R10.64+0x39], R13 ;  /* 0x0000390d0a008986 */ /* 0x0003e8000c101110 */
[----:B------:R1:W-:Y:S04]  /*7760*/  @!P5 STG.E.U8 desc[UR16][R6.64+0x38], R19 ;  /* 0x000038130600d986 */ /* 0x0003e8000c101110 */
[----:B------:R1:W-:Y:S02]  /*7770*/  @!P1 STG.E.U8 desc[UR16][R6.64+0x39], R15 ;  /* 0x0000390f06009986 */ /* 0x0003e4000c101110 */
.L_x_161:
[----:B------:R-:W-:Y:S05]  /*7780*/  BSYNC B0 ;  /* 0x0000000000007941 */ /* 0x000fea0003800000 */
.L_x_31:
[----:B------:R-:W-:Y:S01]  /*7790*/  ULDC UR6, c[0x0][0xc] ;  /* 0x0000030000067ab9 */ /* 0x000fe20000000800 */
[----:B------:R-:W-:Y:S01]  /*77a0*/  ULDC UR7, c[0x0][0x10] ;  /* 0x0000040000077ab9 */ /* 0x000fe20000000800 */
[----:B01---5:R-:W0:Y:S01]  /*77b0*/  LDC R5, c[0x0][0x14] ;  /* 0x00000500ff057b82 */ /* 0x023e220000000800 */
[----:B------:R-:W-:Y:S01]  /*77c0*/  UIMAD.WIDE.U32 UR6, UR6, UR7, URZ ;  /* 0x00000007060672a5 */ /* 0x000fe2000f8e003f */
[----:B------:R-:W-:Y:S01]  /*77d0*/  PRMT R6, RZ, 0x7610, R6 ;  /* 0x00007610ff067816 */ /* 0x000fe20000000006 */
[----:B------:R-:W-:-:S04]  /*77e0*/  IMAD.MOV.U32 R7, RZ, RZ, -0x1 ;  /* 0xffffffffff077424 */ /* 0x000fc800078e00ff */
[----:B0-----:R-:W-:-:S04]  /*77f0*/  IMAD.WIDE.U32 R2, R5, UR6, R2 ;  /* 0x0000000605027c25 */ /* 0x001fc8000f8e0002 */
[----:B------:R-:W-:Y:S01]  /*7800*/  IMAD R5, R5, UR7, RZ ;  /* 0x0000000705057c24 */ /* 0x000fe2000f8e02ff */
[----:B------:R-:W-:Y:S02]  /*7810*/  ULDC.64 UR6, c[0x0][0x650] ;  /* 0x0001940000067ab9 */ /* 0x000fe40000000a00 */
[----:B------:R-:W-:Y:S01]  /*7820*/  ISETP.GE.U32.AND P0, PT, R2, UR6, PT ;  /* 0x0000000602007c0c */ /* 0x000fe2000bf06070 */
[----:B------:R-:W-:Y:S02]  /*7830*/  IMAD.IADD R3, R3, 0x1, R5 ;  /* 0x0000000103037824 */ /* 0x000fe400078e0205 */
[----:B------:R-:W-:-:S03]  /*7840*/  IMAD.MOV.U32 R5, RZ, RZ, -0x1 ;  /* 0xffffffffff057424 */ /* 0x000fc600078e00ff */
[----:B------:R-:W-:-:S13]  /*7850*/  ISETP.GE.U32.AND.EX P0, PT, R3, UR7, PT, P0 ;  /* 0x0000000703007c0c */ /* 0x000fda000bf06100 */
[----:B------:R-:W-:Y:S05]  /*7860*/  @P0 BRA `(.L_x_162) ;  /* 0x0000000400600947 */ /* 0x000fea0003800000 */
[----:B------:R-:W0:Y:S01]  /*7870*/  S2R R20, SR_CTAID.X ;  /* 0x0000000000147919 */ /* 0x000e220000002500 */
[----:B------:R-:W1:Y:S01]  /*7880*/  LDC.64 R14, c[0x0][0x628] ;  /* 0x00018a00ff0e7b82 */ /* 0x000e620000000a00 */
[----:B------:R-:W-:Y:S01]  /*7890*/  ULDC UR6, c[0x0][0x150] ;  /* 0x0000540000067ab9 */ /* 0x000fe20000000800 */
[----:B--234-:R-:W-:Y:S01]  /*78a0*/  IMAD.MOV.U32 R12, RZ, RZ, R2 ;  /* 0x000000ffff0c7224 */ /* 0x01cfe200078e0002 */
[----:B------:R-:W2:Y:S01]  /*78b0*/  S2R R22, SR_CTAID.Y ;  /* 0x0000000000167919 */ /* 0x000ea20000002600 */
[----:B------:R-:W-:-:S04]  /*78c0*/  IMAD.MOV.U32 R13, RZ, RZ, R3 ;  /* 0x000000ffff0d7224 */ /* 0x000fc800078e0003 */
[----:B------:R-:W3:Y:S08]  /*78d0*/  LDC R23, c[0x0][0x144] ;  /* 0x00005100ff177b82 */ /* 0x000ef00000000800 */
[----:B------:R-:W4:Y:S08]  /*78e0*/  LDC R16, c[0x0][0x630] ;  /* 0x00018c00ff107b82 */ /* 0x000f300000000800 */
[----:B------:R-:W2:Y:S01]  /*78f0*/  LDC.64 R18, c[0x0][0x620] ;  /* 0x00018800ff127b82 */ /* 0x000ea20000000a00 */
[----:B-1----:R-:W-:-:S04]  /*7900*/  ISETP.NE.U32.AND P0, PT, R14, RZ, PT ;  /* 0x000000ff0e00720c */ /* 0x002fc80003f05070 */
[----:B------:R-:W-:Y:S02]  /*7910*/  ISETP.NE.AND.EX P0, PT, R15, RZ, PT, P0 ;  /* 0x000000ff0f00720c */ /* 0x000fe40003f05300 */
[----:B0-----:R-:W-:-:S05]  /*7920*/  I2FP.F32.U32 R5, R20 ;  /* 0x0000001400057245 */ /* 0x001fca0000201000 */
[----:B------:R-:W-:-:S04]  /*7930*/  FMUL R5, R5, UR6 ;  /* 0x0000000605057c20 */ /* 0x000fc80008400000 */
[----:B------:R0:W1:Y:S02]  /*7940*/  F2I.U32.TRUNC.NTZ R21, R5 ;  /* 0x0000000500157305 */ /* 0x000064000020f000 */
[----:B---34-:R-:W-:Y:S05]  /*7950*/  @!P0 BRA `(.L_x_163) ;  /* 0x0000000000288947 */ /* 0x018fea0003800000 */
[----:B0-----:R-:W0:Y:S02]  /*7960*/  LDC R5, c[0x0][0x634] ;  /* 0x00018d00ff057b82 */ /* 0x001e240000000800 */
        /* <DEDUP_REMOVED lines=9> */
.L_x_163:
[-CC-:B------:R-:W-:Y:S01]  /*7a00*/  SHF.R.U64 R17, R12, R16.reuse, R13.reuse ;  /* 0x000000100c117219 */ /* 0x180fe2000000120d */
[----:B------:R-:W3:Y:S01]  /*7a10*/  LDC.64 R28, c[0x0][0x640] ;  /* 0x00019000ff1c7b82 */ /* 0x000ee20000000a00 */
[----:B0-----:R-:W-:Y:S01]  /*7a20*/  SHF.R.U32.HI R5, RZ, R16, R13 ;  /* 0x00000010ff057219 */ /* 0x001fe2000001160d */
[----:B-1----:R-:W-:Y:S01]  /*7a30*/  IMAD.MOV R21, RZ, RZ, -R21 ;  /* 0x000000ffff157224 */ /* 0x002fe200078e0a15 */
[----:B------:R-:W-:Y:S01]  /*7a40*/  IADD3 R11, P0, RZ, -R17, RZ ;  /* 0x80000011ff0b7210 */ /* 0x000fe20007f1e0ff */
[----:B------:R-:W-:Y:S02]  /*7a50*/  ULDC UR6, c[0x0][0x154] ;  /* 0x0000550000067ab9 */ /* 0x000fe40000000800 */
[----:B------:R-:W-:Y:S02]  /*7a60*/  IMAD R23, R23, R21, R20 ;  /* 0x0000001517177224 */ /* 0x000fe400078e0214 */
[----:B------:R-:W0:Y:S01]  /*7a70*/  LDC R12, c[0x0][0x618] ;  /* 0x00018600ff0c7b82 */ /* 0x000e220000000800 */
[----:B------:R-:W-:-:S02]  /*7a80*/  IMAD.X R5, RZ, RZ, ~R5, P0 ;  /* 0x000000ffff057224 */ /* 0x000fc400000e0e05 */
[----:B--2---:R-:W-:-:S04]  /*7a90*/  IMAD.WIDE.U32 R6, R11, R18, R2 ;  /* 0x000000120b067225 */ /* 0x004fc800078e0002 */
[----:B------:R-:W-:Y:S01]  /*7aa0*/  IMAD R10, R5, R18, RZ ;  /* 0x00000012050a7224 */ /* 0x000fe200078e02ff */
[----:B------:R-:W1:Y:S03]  /*7ab0*/  LDC R24, c[0x0][0x608] ;  /* 0x00018200ff187b82 */ /* 0x000e660000000800 */
[----:B------:R-:W-:Y:S02]  /*7ac0*/  IMAD R5, R11, R19, R10 ;  /* 0x000000130b057224 */ /* 0x000fe400078e020a */
[----:B------:R-:W-:Y:S02]  /*7ad0*/  IMAD.MOV.U32 R11, RZ, RZ, 0x1 ;  /* 0x00000001ff0b7424 */ /* 0x000fe400078e00ff */
[----:B------:R-:W-:Y:S01]  /*7ae0*/  IMAD.IADD R5, R7, 0x1, R5 ;  /* 0x0000000107057824 */ /* 0x000fe200078e0205 */
[----:B------:R-:W2:Y:S01]  /*7af0*/  LDC R26, c[0x0][0x658] ;  /* 0x00019600ff1a7b82 */ /* 0x000ea20000000800 */
[----:B------:R-:W-:-:S02]  /*7b00*/  I2FP.F32.U32 R7, R22 ;  /* 0x0000001600077245 */ /* 0x000fc40000201000 */
[----:B---3--:R-:W-:-:S03]  /*7b10*/  ISETP.NE.U32.AND P0, PT, R28, RZ, PT ;  /* 0x000000ff1c00720c */ /* 0x008fc60003f05070 */
[----:B------:R-:W-:Y:S01]  /*7b20*/  FMUL R10, R7, UR6 ;  /* 0x00000006070a7c20 */ /* 0x000fe20008400000 */
[----:B------:R-:W-:Y:S01]  /*7b30*/  ISETP.NE.AND.EX P0, PT, R29, RZ, PT, P0 ;  /* 0x000000ff1d00720c */ /* 0x000fe20003f05300 */
[----:B------:R-:W3:Y:S01]  /*7b40*/  LDC R21, c[0x0][0x148] ;  /* 0x00005200ff157b82 */ /* 0x000ee20000000800 */
[-CC-:B0-----:R-:W-:Y:S01]  /*7b50*/  SHF.R.U64 R16, R6, R12.reuse, R5.reuse ;  /* 0x0000000c06107219 */ /* 0x181fe20000001205 */
[----:B------:R0:W4:Y:S01]  /*7b60*/  F2I.U32.TRUNC.NTZ R18, R10 ;  /* 0x0000000a00127305 */ /* 0x000122000020f000 */
[----:B------:R-:W-:Y:S01]  /*7b70*/  SHF.R.U32.HI R5, RZ, R12, R5 ;  /* 0x0000000cff057219 */ /* 0x000fe20000011605 */
[----:B------:R-:W-:-:S04]  /*7b80*/  IMAD.MOV.U32 R7, RZ, RZ, -0x1 ;  /* 0xffffffffff077424 */ /* 0x000fc800078e00ff */
[----:B------:R-:W0:Y:S01]  /*7b90*/  LDC R20, c[0x0][0x600] ;  /* 0x00018000ff147b82 */ /* 0x000e220000000800 */
[-CC-:B-1----:R-:W-:Y:S02]  /*7ba0*/  SHF.R.U64 R14, R16, R24.reuse, R5.reuse ;  /* 0x00000018100e7219 */ /* 0x182fe40000001205 */
[----:B------:R-:W-:-:S05]  /*7bb0*/  SHF.R.U32.HI R5, RZ, R24, R5 ;  /* 0x00000018ff057219 */ /* 0x000fca0000011605 */
[----:B------:R-:W1:Y:S01]  /*7bc0*/  LDC R27, c[0x0][0x648] ;  /* 0x00019200ff1b7b82 */ /* 0x000e620000000800 */
[-C--:B--2---:R-:W-:Y:S02]  /*7bd0*/  SHF.L.U32 R6, R7, R26.reuse, RZ ;  /* 0x0000001a07067219 */ /* 0x084fe400000006ff */
[-CC-:B------:R-:W-:Y:S02]  /*7be0*/  SHF.R.U64 R19, R14, R26.reuse, R5.reuse ;  /* 0x0000001a0e137219 */ /* 0x180fe40000001205 */
[----:B------:R-:W-:Y:S02]  /*7bf0*/  SHF.R.U32.HI R7, RZ, R26, R5 ;  /* 0x0000001aff077219 */ /* 0x000fe40000011605 */
[----:B------:R-:W-:Y:S01]  /*7c00*/  LOP3.LUT R25, RZ, R6, RZ, 0x33, !PT ;  /* 0x00000006ff197212 */ /* 0x000fe200078e33ff */
[----:B------:R-:W2:Y:S01]  /*7c10*/  LDC R30, c[0x0][0x638] ;  /* 0x00018e00ff1e7b82 */ /* 0x000ea20000000800 */
[----:B------:R-:W-:Y:S01]  /*7c20*/  SHF.L.U32 R26, R11, R26, RZ ;  /* 0x0000001a0b1a7219 */ /* 0x000fe200000006ff */
[----:B------:R-:W-:-:S06]  /*7c30*/  IMAD.MOV.U32 R6, RZ, RZ, R19 ;  /* 0x000000ffff067224 */ /* 0x000fcc00078e0013 */
[----:B------:R-:W0:Y:S01]  /*7c40*/  LDC R31, c[0x0][0x610] ;  /* 0x00018400ff1f7b82 */ /* 0x000e220000000800 */
[----:B----4-:R-:W-:Y:S05]  /*7c50*/  @!P0 BRA `(.L_x_164) ;  /* 0x0000000000288947 */ /* 0x010fea0003800000 */
[----:B------:R-:W4:Y:S02]  /*7c60*/  LDC R6, c[0x0][0x64c] ;  /* 0x00019300ff067b82 */ /* 0x000f240000000800 */
[----:B----4-:R-:W-:-:S05]  /*7c70*/  IADD3 R5, P0, R19, R6, RZ ;  /* 0x0000000613057210 */ /* 0x010fca0007f1e0ff */
[----:B------:R-:W-:-:S04]  /*7c80*/  IMAD.X R15, RZ, RZ, R7, P0 ;  /* 0x000000ffff0f7224 */ /* 0x000fc800000e0607 */
[----:B------:R-:W-:-:S04]  /*7c90*/  IMAD.WIDE.U32 R6, R15, R28, RZ ;  /* 0x0000001c0f067225 */ /* 0x000fc800078e00ff */
[----:B0-----:R-:W-:-:S04]  /*7ca0*/  IMAD.WIDE.U32 R10, P0, R5, R29, R6 ;  /* 0x0000001d050a7225 */ /* 0x001fc80007800006 */
[----:B------:R-:W-:-:S04]  /*7cb0*/  IMAD.WIDE.U32 R6, R5, R28, RZ ;  /* 0x0000001c05067225 */ /* 0x000fc800078e00ff */
[----:B------:R-:W-:Y:S01]  /*7cc0*/  IMAD.X R13, RZ, RZ, RZ, P0 ;  /* 0x000000ffff0d7224 */ /* 0x000fe200000e06ff */
[----:B------:R-:W-:Y:S01]  /*7cd0*/  IADD3 RZ, P0, R7, R10, RZ ;  /* 0x0000000a07ff7210 */ /* 0x000fe20007f1e0ff */
[----:B------:R-:W-:-:S04]  /*7ce0*/  IMAD.MOV.U32 R12, RZ, RZ, R11 ;  /* 0x000000ffff0c7224 */ /* 0x000fc800078e000b */
[----:B------:R-:W-:-:S08]  /*7cf0*/  IMAD.WIDE.U32.X R6, R15, R29, R12, P0 ;  /* 0x0000001d0f067225 */ /* 0x000fd000000e040c */
.L_x_164:
[----:B-1----:R-:W-:Y:S01]  /*7d00*/  SHF.R.U64 R5, R6, R27, R7 ;  /* 0x0000001b06057219 */ /* 0x002fe20000001207 */
[----:B0-----:R-:W-:Y:S01]  /*7d10*/  VIADD R7, R20, 0xffffffff ;  /* 0xffffffff14077836 */ /* 0x001fe20000000000 */
[----:B------:R-:W-:Y:S01]  /*7d20*/  LOP3.LUT R32, R14, R25, RZ, 0xc0, !PT ;  /* 0x000000190e207212 */ /* 0x000fe200078ec0ff */
[----:B------:R-:W-:Y:S02]  /*7d30*/  IMAD.MOV R18, RZ, RZ, -R18 ;  /* 0x000000ffff127224 */ /* 0x000fe400078e0a12 */
[----:B------:R-:W-:Y:S01]  /*7d40*/  IMAD.MOV R6, RZ, RZ, -R5 ;  /* 0x000000ffff067224 */ /* 0x000fe200078e0a05 */
[----:B------:R-:W-:Y:S01]  /*7d50*/  LOP3.LUT R16, R16, R7, RZ, 0xc0, !PT ;  /* 0x0000000710107212 */ /* 0x000fe200078ec0ff */
[----:B------:R-:W-:Y:S02]  /*7d60*/  IMAD R32, R26, R5, R32 ;  /* 0x000000051a207224 */ /* 0x000fe400078e0220 */
[----:B---3--:R-:W-:Y:S02]  /*7d70*/  @P3 IMAD R23, R21, R18, R22 ;  /* 0x0000001215173224 */ /* 0x008fe400078e0216 */
[----:B--2---:R-:W-:-:S02]  /*7d80*/  IMAD R5, R6, R30, R19 ;  /* 0x0000001e06057224 */ /* 0x004fc400078e0213 */
[----:B------:R-:W-:Y:S02]  /*7d90*/  IMAD R32, R32, R31, R23 ;  /* 0x0000001f20207224 */ /* 0x000fe400078e0217 */
[----:B------:R-:W-:Y:S02]  /*7da0*/  IMAD R5, R5, R20, R16 ;  /* 0x0000001405057224 */ /* 0x000fe400078e0210 */
[----:B------:R-:W-:-:S03]  /*7db0*/  IMAD.MOV.U32 R6, RZ, RZ, 0x1 ;  /* 0x00000001ff067424 */ /* 0x000fc600078e00ff */
[----:B------:R-:W-:Y:S02]  /*7dc0*/  SEL R7, R5, R32, !P3 ;  /* 0x0000002005077207 */ /* 0x000fe40005800000 */
[----:B------:R-:W-:Y:S01]  /*7dd0*/  SEL R32, R32, R5, !P3 ;  /* 0x0000000520207207 */ /* 0x000fe20005800000 */
[----:B------:R-:W-:-:S07]  /*7de0*/  IMAD.MOV.U32 R5, RZ, RZ, R17 ;  /* 0x000000ffff057224 */ /* 0x000fce00078e0011 */
.L_x_162:
[----:B------:R-:W-:Y:S01]  /*7df0*/  LOP3.LUT P0, RZ, R6, 0xff, RZ, 0xc0, !PT ;  /* 0x000000ff06ff7812 */ /* 0x000fe2000780c0ff */
[----:B------:R-:W-:-:S12]  /*7e00*/  IMAD.MOV.U32 R6, RZ, RZ, R32 ;  /* 0x000000ffff067224 */ /* 0x000fd800078e0020 */
[----:B------:R-:W-:Y:S05]  /*7e10*/  @P0 BRA `(.L_x_165) ;  /* 0xffffff9000500947 */ /* 0x000fea000383ffff */
[----:B------:R-:W-:Y:S05]  /*7e20*/  EXIT ;  /* 0x000000000000794d */ /* 0x000fea0003800000 */
.L_x_3:
[----:B0-----:R-:W-:Y:S01]  /*7e30*/  ULDC.64 UR4, c[0x0][0x650] ;  /* 0x0001940000047ab9 */ /* 0x001fe20000000a00 */
        /* <DEDUP_REMOVED lines=25> */
.L_x_167:
[--C-:B------:R-:W-:Y:S01]  /*7fd0*/  SHF.R.U64 R16, R14, R18, R15.reuse ;  /* 0x000000120e107219 */ /* 0x100fe2000000120f */
[----:B------:R-:W0:Y:S01]  /*7fe0*/  LDC R22, c[0x0][0x618] ;  /* 0x00018600ff167b82 */ /* 0x000e220000000800 */
[----:B------:R-:W-:Y:S01]  /*7ff0*/  I2FP.F32.U32 R7, R8 ;  /* 0x0000000800077245 */ /* 0x000fe20000201000 */
[----:B------:R-:W-:Y:S01]  /*8000*/  ULDC UR4, c[0x0][0x150] ;  /* 0x0000540000047ab9 */ /* 0x000fe20000000800 */
[----:B------:R-:W-:Y:S02]  /*8010*/  SHF.R.U32.HI R6, RZ, R18, R15 ;  /* 0x00000012ff067219 */ /* 0x000fe4000001160f */
[----:B------:R-:W-:Y:S01]  /*8020*/  IADD3 R9, P0, RZ, -R16, RZ ;  /* 0x80000010ff097210 */ /* 0x000fe20007f1e0ff */
[----:B------:R-:W-:Y:S01]  /*8030*/  FMUL R13, R7, UR4 ;  /* 0x00000004070d7c20 */ /* 0x000fe20008400000 */
[----:B------:R-:W-:Y:S01]  /*8040*/  ULDC UR4, c[0x0][0x154] ;  /* 0x0000550000047ab9 */ /* 0x000fe20000000800 */
[----:B------:R-:W1:Y:S02]  /*8050*/  LDC.64 R24, c[0x0][0x640] ;  /* 0x00019000ff187b82 */ /* 0x000e640000000a00 */
[----:B------:R-:W-:-:S02]  /*8060*/  IMAD.X R11, RZ, RZ, ~R6, P0 ;  /* 0x000000ffff0b7224 */ /* 0x000fc400000e0e06 */
[----:B------:R-:W2:Y:S01]  /*8070*/  F2I.U32.TRUNC.NTZ R13, R13 ;  /* 0x0000000d000d7305 */ /* 0x000ea2000020f000 */
[----:B------:R-:W-:-:S03]  /*8080*/  IMAD.WIDE.U32 R6, R9, R20, R2 ;  /* 0x0000001409067225 */ /* 0x000fc600078e0002 */
[----:B------:R-:W3:Y:S01]  /*8090*/  LDC R15, c[0x0][0x144] ;  /* 0x00005100ff0f7b82 */ /* 0x000ee20000000800 */
[----:B------:R-:W-:-:S04]  /*80a0*/  IMAD R12, R11, R20, RZ ;  /* 0x000000140b0c7224 */ /* 0x000fc800078e02ff */
[----:B------:R-:W-:Y:S02]  /*80b0*/  IMAD R9, R9, R21, R12 ;  /* 0x0000001509097224 */ /* 0x000fe400078e020c */
[----:B------:R-:W-:Y:S01]  /*80c0*/  IMAD.MOV.U32 R12, RZ, RZ, -0x1 ;  /* 0xffffffffff0c7424 */ /* 0x000fe200078e00ff */
[----:B------:R-:W4:Y:S01]  /*80d0*/  LDC R18, c[0x0][0x608] ;  /* 0x00018200ff127b82 */ /* 0x000f220000000800 */
[----:B------:R-:W-:Y:S01]  /*80e0*/  IMAD.IADD R7, R7, 0x1, R9 ;  /* 0x0000000107077824 */ /* 0x000fe200078e0209 */
[----:B------:R-:W-:-:S04]  /*80f0*/  I2FP.F32.U32 R9, R10 ;  /* 0x0000000a00097245 */ /* 0x000fc80000201000 */
[-C--:B0-----:R-:W-:Y:S01]  /*8100*/  SHF.R.U64 R14, R6, R22.reuse, R7 ;  /* 0x00000016060e7219 */ /* 0x081fe20000001207 */
[----:B--2---:R-:W-:Y:S01]  /*8110*/  IMAD.MOV R6, RZ, RZ, -R13 ;  /* 0x000000ffff067224 */ /* 0x004fe200078e0a0d */
[----:B------:R-:W0:Y:S01]  /*8120*/  LDC R11, c[0x0][0x658] ;  /* 0x00019600ff0b7b82 */ /* 0x000e220000000800 */
[----:B-1----:R-:W-:Y:S01]  /*8130*/  ISETP.NE.U32.AND P0, PT, R24, RZ, PT ;  /* 0x000000ff1800720c */ /* 0x002fe20003f05070 */
[----:B------:R-:W-:Y:S01]  /*8140*/  FMUL R9, R9, UR4 ;  /* 0x0000000409097c20 */ /* 0x000fe20008400000 */
[----:B------:R-:W-:Y:S02]  /*8150*/  SHF.R.U32.HI R7, RZ, R22, R7 ;  /* 0x00000016ff077219 */ /* 0x000fe40000011607 */
[----:B------:R-:W-:-:S03]  /*8160*/  ISETP.NE.AND.EX P0, PT, R25, RZ, PT, P0 ;  /* 0x000000ff1900720c */ /* 0x000fc60003f05300 */
[----:B------:R-:W1:Y:S01]  /*8170*/  LDC R21, c[0x0][0x148] ;  /* 0x00005200ff157b82 */ /* 0x000e620000000800 */
[----:B---3--:R-:W-:Y:S02]  /*8180*/  IMAD R22, R15, R6, R8 ;  /* 0x000000060f167224 */ /* 0x008fe400078e0208 */
[----:B------:R-:W-:-:S05]  /*8190*/  IMAD.MOV.U32 R8, RZ, RZ, 0x1 ;  /* 0x00000001ff087424 */ /* 0x000fca00078e00ff */
[----:B------:R-:W2:Y:S01]  /*81a0*/  LDC R20, c[0x0][0x600] ;  /* 0x00018000ff147b82 */ /* 0x000ea20000000800 */
[-CC-:B----4-:R-:W-:Y:S02]  /*81b0*/  SHF.R.U64 R17, R14, R18.reuse, R7.reuse ;  /* 0x000000120e117219 */ /* 0x190fe40000001207 */
[----:B------:R-:W-:Y:S02]  /*81c0*/  SHF.R.U32.HI R6, RZ, R18, R7 ;  /* 0x00000012ff067219 */ /* 0x000fe40000011607 */
[----:B------:R3:W4:Y:S03]  /*81d0*/  F2I.U32.TRUNC.NTZ R18, R9 ;  /* 0x0000000900127305 */ /* 0x000726000020f000 */
[----:B------:R-:W1:Y:S01]  /*81e0*/  LDC R23, c[0x0][0x648] ;  /* 0x00019200ff177b82 */ /* 0x000e620000000800 */
[-C--:B0-----:R-:W-:Y:S02]  /*81f0*/  SHF.R.U64 R19, R17, R11.reuse, R6 ;  /* 0x0000000b11137219 */ /* 0x081fe40000001206 */
[----:B------:R-:W-:-:S02]  /*8200*/  SHF.L.U32 R12, R12, R11, RZ ;  /* 0x0000000b0c0c7219 */ /* 0x000fc400000006ff */
[-C--:B------:R-:W-:Y:S01]  /*8210*/  SHF.R.U32.HI R7, RZ, R11.reuse, R6 ;  /* 0x0000000bff077219 */ /* 0x080fe20000011606 */
[----:B------:R-:W-:Y:S01]  /*8220*/  IMAD.MOV.U32 R6, RZ, RZ, R19 ;  /* 0x000000ffff067224 */ /* 0x000fe200078e0013 */
[----:B------:R-:W-:Y:S01]  /*8230*/  SHF.L.U32 R27, R8, R11, RZ ;  /* 0x0000000b081b7219 */ /* 0x000fe200000006ff */
[----:B------:R-:W0:Y:S01]  /*8240*/  LDC R26, c[0x0][0x638] ;  /* 0x00018e00ff1a7b82 */ /* 0x000e220000000800 */
[----:B------:R-:W-:-:S07]  /*8250*/  LOP3.LUT R28, RZ, R12, RZ, 0x33, !PT ;  /* 0x0000000cff1c7212 */ /* 0x000fce00078e33ff */
[----:B------:R-:W0:Y:S01]  /*8260*/  LDC R29, c[0x0][0x610] ;  /* 0x00018400ff1d7b82 */ /* 0x000e220000000800 */
[----:B---34-:R-:W-:Y:S05]  /*8270*/  @!P0 BRA `(.L_x_168) ;  /* 0x0000000000288947 */ /* 0x018fea0003800000 */
        /* <DEDUP_REMOVED lines=10> */
.L_x_168:
[----:B-1----:R-:W-:Y:S01]  /*8320*/  SHF.R.U64 R7, R6, R23, R7 ;  /* 0x0000001706077219 */ /* 0x002fe20000001207 */
[----:B--2---:R-:W-:Y:S01]  /*8330*/  VIADD R9, R20, 0xffffffff ;  /* 0xffffffff14097836 */ /* 0x004fe20000000000 */
[----:B------:R-:W-:Y:S01]  /*8340*/  LOP3.LUT R6, R17, R28, RZ, 0xc0, !PT ;  /* 0x0000001c11067212 */ /* 0x000fe200078ec0ff */
[----:B------:R-:W-:Y:S02]  /*8350*/  IMAD.MOV R18, RZ, RZ, -R18 ;  /* 0x000000ffff127224 */ /* 0x000fe400078e0a12 */
[----:B------:R-:W-:Y:S02]  /*8360*/  IMAD.MOV R8, RZ, RZ, -R7 ;  /* 0x000000ffff087224 */ /* 0x000fe400078e0a07 */
[----:B------:R-:W-:Y:S01]  /*8370*/  IMAD R11, R27, R7, R6 ;  /* 0x000000071b0b7224 */ /* 0x000fe200078e0206 */
[----:B------:R-:W-:Y:S01]  /*8380*/  LOP3.LUT R7, R14, R9, RZ, 0xc0, !PT ;  /* 0x000000090e077212 */ /* 0x000fe200078ec0ff */
[----:B------:R-:W-:Y:S02]  /*8390*/  @P3 IMAD R22, R21, R18, R10 ;  /* 0x0000001215163224 */ /* 0x000fe400078e020a */
[----:B0-----:R-:W-:-:S02]  /*83a0*/  IMAD R6, R8, R26, R19 ;  /* 0x0000001a08067224 */ /* 0x001fc400078e0213 */
[----:B------:R-:W-:Y:S02]  /*83b0*/  IMAD R11, R11, R29, R22 ;  /* 0x0000001d0b0b7224 */ /* 0x000fe400078e0216 */
[----:B------:R-:W-:Y:S02]  /*83c0*/  IMAD R6, R6, R20, R7 ;  /* 0x0000001406067224 */ /* 0x000fe400078e0207 */
[----:B------:R-:W-:-:S03]  /*83d0*/  IMAD.MOV.U32 R8, RZ, RZ, 0x1 ;  /* 0x00000001ff087424 */ /* 0x000fc600078e00ff */
[----:B------:R-:W-:Y:S02]  /*83e0*/  SEL R14, R6, R11, !P3 ;  /* 0x0000000b060e7207 */ /* 0x000fe40005800000 */
[----:B------:R-:W-:Y:S01]  /*83f0*/  SEL R11, R11, R6, !P3 ;  /* 0x000000060b0b7207 */ /* 0x000fe20005800000 */
[----:B------:R-:W-:Y:S01]  /*8400*/  IMAD.MOV.U32 R6, RZ, RZ, R16 ;  /* 0x000000ffff067224 */ /* 0x000fe200078e0010 */
[----:B------:R-:W-:-:S07]  /*8410*/  PRMT R7, R8, 0x7610, R7 ;  /* 0x0000761008077816 */ /* 0x000fce0000000007 */
.L_x_166:
[----:B------:R-:W-:-:S08]  /*8420*/  NOP ;  /* 0x0000000000007918 */ /* 0x000fd00000000000 */
[----:B------:R-:W0:-:S00]  /*8430*/  USETMAXREG.DEALLOC.CTAPOOL 0x28 ;  /* 0x00000028000079c8 */ /* 0x000e0000080e0500 */
[----:B0-----:R-:W-:-:S13]  /*8440*/  ISETP.NE.AND P0, PT, R5, RZ, PT ;  /* 0x000000ff0500720c */ /* 0x001fda0003f05270 */
[----:B------:R-:W-:Y:S05]  /*8450*/  @P0 EXIT ;  /* 0x000000000000094d */ /* 0x000fea0003800000 */
[----:B------:R-:W-:Y:S01]  /*8460*/  LOP3.LUT P0, RZ, R7, 0xff, RZ, 0xc0, !PT ;  /* 0x000000ff07ff7812 */ /* 0x000fe2000780c0ff */
[----:B------:R-:W-:Y:S02]  /*8470*/  IMAD.MOV.U32 R5, RZ, RZ, 0x1 ;  /* 0x00000001ff057424 */ /* 0x000fe400078e00ff */
[----:B------:R-:W-:-:S10]  /*8480*/  IMAD.MOV.U32 R13, RZ, RZ, RZ ;  /* 0x000000ffff0d7224 */ /* 0x000fd400078e00ff */
[----:B------:R-:W-:Y:S05]  /*8490*/  @!P0 BRA `(.L_x_169) ;  /* 0x0000000c00308947 */ /* 0x000fea0003800000 */
[----:B------:R-:W0:Y:S01]  /*84a0*/  LDC R5, c[0x0][0x28c] ;  /* 0x0000a300ff057b82 */ /* 0x000e220000000800 */
[----:B------:R-:W-:Y:S01]  /*84b0*/  ULDC UR5, c[0x0][0x600] ;  /* 0x0001800000057ab9 */ /* 0x000fe20000000800 */
[----:B------:R-:W-:Y:S01]  /*84c0*/  ULDC UR4, c[0x0][0xc] ;  /* 0x0000030000047ab9 */ /* 0x000fe20000000800 */
[----:B------:R-:W-:Y:S01]  /*84d0*/  UIADD3 UR16, UR5, -0x1, URZ ;  /* 0xffffffff05107890 */ /* 0x000fe2000fffe03f */
[C---:B------:R-:W-:Y:S01]  /*84e0*/  LOP3.LUT P2, RZ, R0.reuse, 0x7f, RZ, 0xc0, !PT ;  /* 0x0000007f00ff7812 */ /* 0x040fe2000784c0ff */
[----:B------:R-:W-:Y:S01]  /*84f0*/  ULDC UR6, c[0x0][0x658] ;  /* 0x0001960000067ab9 */ /* 0x000fe20000000800 */
[----:B------:R-:W-:Y:S01]  /*8500*/  ULDC UR5, c[0x0][0x10] ;  /* 0x0000040000057ab9 */ /* 0x000fe20000000800 */
[----:B------:R-:W-:Y:S01]  /*8510*/  UMOV UR7, 0xffffffff ;  /* 0xffffffff00077882 */ /* 0x000fe20000000000 */
[----:B------:R-:W-:Y:S01]  /*8520*/  UMOV UR8, 0x1 ;  /* 0x0000000100087882 */ /* 0x000fe20000000000 */
[----:B------:R-:W-:Y:S01]  /*8530*/  UIMAD.WIDE.U32 UR4, UR4, UR5, URZ ;  /* 0x00000005040472a5 */ /* 0x000fe2000f8e003f */
[----:B------:R-:W-:Y:S01]  /*8540*/  LOP3.LUT P0, RZ, R0, 0x1f, RZ, 0xc0, !PT ;  /* 0x0000001f00ff7812 */ /* 0x000fe2000780c0ff */
[----:B------:R-:W-:Y:S01]  /*8550*/  USHF.L.U32 UR7, UR7, UR6, URZ ;  /* 0x0000000607077299 */ /* 0x000fe2000800063f */
[----:B------:R-:W-:Y:S01]  /*8560*/  BSSY B0, `(.L_x_169) ;  /* 0x00000bf000007945 */ /* 0x000fe20003800000 */
[----:B------:R-:W-:Y:S01]  /*8570*/  USHF.L.U32 UR18, UR8, UR6, URZ ;  /* 0x0000000608127299 */ /* 0x000fe2000800063f */
[----:B------:R-:W-:Y:S01]  /*8580*/  IMAD.MOV.U32 R15, RZ, RZ, 0x1 ;  /* 0x00000001ff0f7424 */ /* 0x000fe200078e00ff */
[----:B------:R-:W-:Y:S01]  /*8590*/  LOP3.LUT R16, R4, 0x2, RZ, 0xfc, !PT ;  /* 0x0000000204107812 */ /* 0x000fe200078efcff */
[----:B------:R-:W-:Y:S01]  /*85a0*/  ULDC UR6, c[0x0][0x14] ;  /* 0x0000050000067ab9 */ /* 0x000fe20000000800 */
[----:B------:R-:W-:Y:S01]  /*85b0*/  PLOP3.LUT P0, PT, P0, P2, PT, 0x8a, 0x0 ;  /* 0x000000000000781c */ /* 0x000fe20000705172 */
[----:B------:R-:W-:Y:S01]  /*85c0*/  UIMAD.WIDE.U32 UR20, UR4, UR6, URZ ;  /* 0x00000006041472a5 */ /* 0x000fe2000f8e003f */
[----:B------:R-:W-:Y:S01]  /*85d0*/  IMAD.MOV.U32 R13, RZ, RZ, RZ ;  /* 0x000000ffff0d7224 */ /* 0x000fe200078e00ff */
[----:B------:R-:W-:-:S02]  /*85e0*/  UIMAD UR13, UR5, UR6, URZ ;  /* 0x00000006050d72a4 */ /* 0x000fc4000f8e023f */
[----:B------:R-:W-:Y:S01]  /*85f0*/  ULOP3.LUT UR17, URZ, UR7, URZ, 0x33, !UPT ;  /* 0x000000073f117292 */ /* 0x000fe2000f8e333f */
[----:B0-----:R-:W-:Y:S01]  /*8600*/  VIADD R5, R5, 0x3f ;  /* 0x0000003f05057836 */ /* 0x001fe20000000000 */
[----:B------:R-:W-:Y:S01]  /*8610*/  UIADD3 UR13, UR21, UR13, URZ ;  /* 0x0000000d150d7290 */ /* 0x000fe2000fffe03f */
[----:B------:R-:W-:-:S03]  /*8620*/  ULDC.64 UR22, c[0x0][0x198] ;  /* 0x0000660000167ab9 */ /* 0x000fc60000000a00 */
[----:B------:R-:W-:-:S04]  /*8630*/  SHF.R.S32.HI R8, RZ, 0x1f, R5 ;  /* 0x0000001fff087819 */ /* 0x000fc80000011405 */
[----:B------:R-:W-:Y:S01]  /*8640*/  LEA.HI R8, R8, R5, RZ, 0x6 ;  /* 0x0000000508087211 */ /* 0x000fe200078f30ff */
[----:B------:R-:W-:-:S03]  /*8650*/  IMAD.MOV.U32 R5, RZ, RZ, 0x1 ;  /* 0x00000001ff057424 */ /* 0x000fc600078e00ff */
[----:B------:R-:W-:-:S05]  /*8660*/  SHF.R.S32.HI R12, RZ, 0x6, R8 ;  /* 0x00000006ff0c7819 */ /* 0x000fca0000011408 */
[----:B------:R-:W-:-:S07]  /*8670*/  VIADD R0, R12, 0x1 ;  /* 0x000000010c007836 */ /* 0x000fce0000000000 */
.L_x_181:
[----:B------:R-:W-:-:S03]  /*8680*/  UMOV UR4, 0xffffffff ;  /* 0xffffffff00047882 */ /* 0x000fc60000000000 */
[----:B------:R-:W-:Y:S05]  /*8690*/  BRA.DIV UR4, `(.L_x_170) ;  /* 0x0000000e04e87947 */ /* 0x000fea000b800000 */
[----:B------:R-:W-:-:S13]  /*86a0*/  ELECT P1, URZ, PT ;  /* 0x00000000003f782f */ /* 0x000fda0003820000 */
.L_x_194:
[----:B------:R-:W0:Y:S01]  /*86b0*/  LDC R7, c[0x0][0x28c] ;  /* 0x0000a300ff077b82 */ /* 0x000e220000000800 */
[----:B------:R-:W-:Y:S01]  /*86c0*/  BSSY B1, `(.L_x_171) ;  /* 0x0000037000017945 */ /* 0x000fe20003800000 */
[----:B0-----:R-:W-:-:S13]  /*86d0*/  ISETP.LT.OR P1, PT, R7, 0x1, !P1 ;  /* 0x000000010700780c */ /* 0x001fda0004f21670 */
[----:B------:R-:W-:Y:S05]  /*86e0*/  @P1 BRA `(.L_x_172) ;  /* 0x0000000000d01947 */ /* 0x000fea0003800000 */
[----:B------:R-:W-:Y:S02]  /*86f0*/  IMAD.SHL.U32 R14, R14, 0x40, RZ ;  /* 0x000000400e0e7824 */ /* 0x000fe400078e00ff */
[----:B------:R-:W-:Y:S02]  /*8700*/  IMAD.SHL.U32 R17, R11, 0x100, RZ ;  /* 0x000001000b117824 */ /* 0x000fe400078e00ff */
[----:B------:R-:W-:Y:S02]  /*8710*/  IMAD.MOV.U32 R20, RZ, RZ, RZ ;  /* 0x000000ffff147224 */ /* 0x000fe400078e00ff */
[----:B------:R-:W-:Y:S02]  /*8720*/  IMAD.MOV.U32 R7, RZ, RZ, R0 ;  /* 0x000000ffff077224 */ /* 0x000fe400078e0000 */
[----:B------:R-:W-:Y:S02]  /*8730*/  IMAD.MOV.U32 R8, RZ, RZ, R5 ;  /* 0x000000ffff087224 */ /* 0x000fe400078e0005 */
[----:B------:R-:W-:-:S07]  /*8740*/  IMAD.MOV.U32 R9, RZ, RZ, R13 ;  /* 0x000000ffff097224 */ /* 0x000fce00078e000d */
.L_x_176:
[----:B------:R-:W0:Y:S01]  /*8750*/  S2R R11, SR_CgaCtaId ;  /* 0x00000000000b7919 */ /* 0x000e220000008800 */
[----:B------:R-:W-:-:S04]  /*8760*/  MOV R10, 0x400 ;  /* 0x00000400000a7802 */ /* 0x000fc80000000f00 */
[----:B0-----:R-:W-:Y:S02]  /*8770*/  LEA R18, R11, R10, 0x18 ;  /* 0x0000000a0b127211 */ /* 0x001fe400078ec0ff */
[----:B------:R-:W-:Y:S01]  /*8780*/  SHF.L.U32 R10, R8, 0x1f, RZ ;  /* 0x0000001f080a7819 */ /* 0x000fe200000006ff */
[----:B------:R-:W0:Y:S02]  /*8790*/  @!P2 LDC R11, c[0x0][0x500] ;  /* 0x00014000ff0bab82 */ /* 0x000e240000000800 */
[----:B------:R-:W-:-:S04]  /*87a0*/  IMAD R19, R9, 0x8, R18 ;  /* 0x0000000809137824 */ /* 0x000fc800078e0212 */
[----:B------:R-:W1:Y:S02]  /*87b0*/  SYNCS.PHASECHK.TRANS64.TRYWAIT P1, [R19+URZ+0x30], R10 ;  /* 0x0000300a130075a7 */ /* 0x000e64000802017f */
[----:B-1----:R-:W-:Y:S05]  /*87c0*/  @!P1 BRA `(.L_x_173) ;  /* 0x0000000c00bc9947 */ /* 0x002fea0003800000 */
.L_x_195:
[----:B-1----:R-:W-:Y:S01]  /*87d0*/  PRMT R10, R16, 0x9910, RZ ;  /* 0x00009910100a7816 */ /* 0x002fe200000000ff */
[----:B0-----:R0:W-:Y:S03]  /*87e0*/  @!P2 SYNCS.ARRIVE.TRANS64 RZ, [R19+URZ], R11 ;  /* 0x0000000b13ffa9a7 */ /* 0x0011e6000800003f */
[----:B------:R-:W-:-:S13]  /*87f0*/  ISETP.NE.AND P1, PT, R10, 0x2, PT ;  /* 0x000000020a00780c */ /* 0x000fda0003f25270 */
[----:B0-----:R-:W-:Y:S05]  /*8800*/  @P1 BRA `(.L_x_174) ;  /* 0x0000000000041947 */ /* 0x001fea0003800000 */
[----:B------:R-:W-:Y:S01]  /*8810*/  BPT.TRAP 0x1 ;  /* 0x000000040000795c */ /* 0x000fe20000300000 */
.L_x_174:
[----:B------:R-:W-:Y:S05]  /*8820*/  @P0 BRA `(.L_x_175) ;  /* 0x0000000000040947 */ /* 0x000fea0003800000 */
[----:B------:R-:W-:Y:S01]  /*8830*/  BPT.TRAP 0x1 ;  /* 0x000000040000795c */ /* 0x000fe20000300000 */
.L_x_175:
[--C-:B------:R-:W-:Y:S01]  /*8840*/  IMAD R10, R9, 0x4000, R18.reuse ;  /* 0x00004000090a7824 */ /* 0x100fe200078e0212 */
[----:B------:R-:W-:Y:S01]  /*8850*/  R2UR UR9, R19 ;  /* 0x00000000130972ca */ /* 0x000fe200000e0000 */
[----:B------:R-:W-:Y:S01]  /*8860*/  IMAD R18, R9, 0x1000, R18 ;  /* 0x0000100009127824 */ /* 0x000fe200078e0212 */
[----:B------:R-:W-:Y:S01]  /*8870*/  UIADD3 UR4, UP0, UR22, 0xf0, URZ ;  /* 0x000000f016047890 */ /* 0x000fe2000ff1e03f */
[----:B------:R-:W-:Y:S01]  /*8880*/  VIADD R7, R7, 0xffffffff ;  /* 0xffffffff07077836 */ /* 0x000fe20000000000 */
[----:B------:R-:W-:Y:S01]  /*8890*/  R2UR UR5, R10 ;  /* 0x000000000a0572ca */ /* 0x000fe200000e0000 */
[----:B------:R-:W-:Y:S01]  /*88a0*/  UIADD3 UR24, UP1, UR22, 0x1f0, URZ ;  /* 0x000001f016187890 */ /* 0x000fe2000ff3e03f */
[----:B------:R-:W-:Y:S01]  /*88b0*/  R2UR UR8, R18 ;  /* 0x00000000120872ca */ /* 0x000fe200000e0000 */
[----:B------:R-:W-:Y:S01]  /*88c0*/  VIADD R9, R9, 0x1 ;  /* 0x0000000109097836 */ /* 0x000fe20000000000 */
[----:B------:R-:W-:Y:S01]  /*88d0*/  R2UR UR11, R17 ;  /* 0x00000000110b72ca */ /* 0x000fe200000e0000 */
[----:B------:R-:W-:Y:S01]  /*88e0*/  UIADD3.X UR25, URZ, UR23, URZ, UP1, !UPT ;  /* 0x000000173f197290 */ /* 0x000fe20008ffe43f */
[----:B------:R-:W-:Y:S01]  /*88f0*/  R2UR UR10, R20 ;  /* 0x00000000140a72ca */ /* 0x000fe200000e0000 */
[----:B------:R-:W-:Y:S01]  /*8900*/  UMOV UR6, 0x0 ;  /* 0x0000000000067882 */ /* 0x000fe20000000000 */
[----:B------:R-:W-:Y:S01]  /*8910*/  R2UR UR12, R6 ;  /* 0x00000000060c72ca */ /* 0x000fe200000e0000 */
[----:B------:R-:W-:Y:S01]  /*8920*/  UMOV UR7, 0x10000000 ;  /* 0x1000000000077882 */ /* 0x000fe20000000000 */
[----:B------:R-:W-:Y:S01]  /*8930*/  R2UR UR19, R14 ;  /* 0x000000000e1372ca */ /* 0x000fe200000e0000 */
[----:B------:R-:W-:Y:S01]  /*8940*/  VIADD R20, R20, 0x40 ;  /* 0x0000004014147836 */ /* 0x000fe20000000000 */
[----:B------:R-:W-:Y:S01]  /*8950*/  ISETP.GT.AND P4, PT, R7, 0x1, PT ;  /* 0x000000010700780c */ /* 0x000fe20003f84270 */
[----:B------:R-:W-:Y:S01]  /*8960*/  UIADD3 UR14, UR5, 0x180, URZ ;  /* 0x00000180050e7890 */ /* 0x000fe2000fffe03f */
[----:B------:R-:W-:Y:S01]  /*8970*/  ISETP.NE.AND P1, PT, R9, 0x6, PT ;  /* 0x000000060900780c */ /* 0x000fe20003f25270 */
[----:B------:R-:W-:-:S02]  /*8980*/  UIADD3.X UR5, URZ, UR23, URZ, UP0, !UPT ;  /* 0x000000173f057290 */ /* 0x000fc400087fe43f */
[----:B------:R-:W-:Y:S01]  /*8990*/  UIADD3 UR15, UR8, 0x18180, URZ ;  /* 0x00018180080f7890 */ /* 0x000fe2000fffe03f */
[----:B------:R-:W-:Y:S02]  /*89a0*/  SEL R11, RZ, 0x1, P1 ;  /* 0x00000001ff0b7807 */ /* 0x000fe40000800000 */
[----:B------:R-:W-:Y:S01]  /*89b0*/  UMOV UR8, UR14 ;  /* 0x0000000e00087c82 */ /* 0x000fe20008000000 */
[----:B------:R-:W-:Y:S02]  /*89c0*/  SEL R9, R9, RZ, P1 ;  /* 0x000000ff09097207 */ /* 0x000fe40000800000 */
[----:B------:R-:W-:Y:S01]  /*89d0*/  LOP3.LUT R8, R8, R11, RZ, 0x3c, !PT ;  /* 0x0000000b08087212 */ /* 0x000fe200078e3cff */
[----:B------:R0:W-:Y:S02]  /*89e0*/  UTMALDG.3D [UR8], [UR4], desc[UR6] ;  /* 0x00000608040075b4 */ /* 0x0001e40008011000 */
[----:B0-----:R-:W-:Y:S01]  /*89f0*/  UMOV UR8, UR15 ;  /* 0x0000000f00087c82 */ /* 0x001fe20008000000 */
[----:B------:R-:W-:-:S02]  /*8a00*/  UMOV UR11, UR19 ;  /* 0x00000013000b7c82 */ /* 0x000fc40008000000 */
[----:B------:R0:W-:Y:S02]  /*8a10*/  UTMALDG.3D [UR8], [UR24], desc[UR6] ;  /* 0x00000608180075b4 */ /* 0x0001e40008011000 */
[----:B0-----:R-:W-:Y:S05]  /*8a20*/  @P4 BRA `(.L_x_176) ;  /* 0xfffffffc00484947 */ /* 0x001fea000383ffff */
.L_x_172:
[----:B------:R-:W-:Y:S05]  /*8a30*/  BSYNC B1 ;  /* 0x0000000000017941 */ /* 0x000fea0003800000 */
.L_x_171:
[----:B------:R-:W-:Y:S01]  /*8a40*/  LOP3.LUT P4, RZ, R15, 0xff, RZ, 0xc0, !PT ;  /* 0x000000ff0fff7812 */ /* 0x000fe2000788c0ff */
[----:B------:R-:W-:Y:S01]  /*8a50*/  IMAD.IADD R13, R12, 0x1, R13 ;  /* 0x000000010c0d7824 */ /* 0x000fe200078e020d */
[----:B------:R-:W-:Y:S01]  /*8a60*/  IADD3 R2, P5, R2, UR20, RZ ;  /* 0x0000001402027c10 */ /* 0x000fe2000ffbe0ff */
[----:B------:R-:W-:Y:S01]  /*8a70*/  ULDC.64 UR4, c[0x0][0x650] ;  /* 0x0001940000047ab9 */ /* 0x000fe20000000a00 */
[----:B------:R-:W-:Y:S01]  /*8a80*/  BSSY B1, `(.L_x_177) ;  /* 0x000006a000017945 */ /* 0x000fe20003800000 */
[----:B------:R-:W-:Y:S01]  /*8a90*/  IMAD.MOV.U32 R11, RZ, RZ, -0x1 ;  /* 0xffffffffff0b7424 */ /* 0x000fe200078e00ff */
[----:B------:R-:W-:Y:S01]  /*8aa0*/  ISETP.GT.U32.AND P1, PT, R13, 0x5, PT ;  /* 0x000000050d00780c */ /* 0x000fe20003f24070 */
[----:B------:R-:W-:Y:S01]  /*8ab0*/  IMAD.MOV.U32 R14, RZ, RZ, -0x1 ;  /* 0xffffffffff0e7424 */ /* 0x000fe200078e00ff */
[----:B------:R-:W-:Y:S02]  /*8ac0*/  IADD3.X R3, R3, UR13, RZ, P5, !PT ;  /* 0x0000000d03037c10 */ /* 0x000fe4000affe4ff */
[----:B------:R-:W-:-:S02]  /*8ad0*/  ISETP.LT.U32.AND P1, PT, R12, 0x6, P1 ;  /* 0x000000060c00780c */ /* 0x000fc40000f21070 */
[----:B------:R-:W-:Y:S01]  /*8ae0*/  PRMT R15, RZ, 0x7610, R15 ;  /* 0x00007610ff0f7816 */ /* 0x000fe2000000000f */
[----:B------:R-:W0:Y:S01]  /*8af0*/  @P4 S2R R7, SR_CgaCtaId ;  /* 0x0000000000074919 */ /* 0x000e220000008800 */
[----:B------:R-:W-:-:S04]  /*8b00*/  @P4 MOV R6, 0x400 ;  /* 0x0000040000064802 */ /* 0x000fc80000000f00 */
[----:B0-----:R-:W-:Y:S01]  /*8b10*/  @P4 LEA R8, R7, R6, 0x18 ;  /* 0x0000000607084211 */ /* 0x001fe200078ec0ff */
[----:B------:R-:W-:Y:S01]  /*8b20*/  IMAD.WIDE.U32 R6, R13, -0x55555555, RZ ;  /* 0xaaaaaaab0d067825 */ /* 0x000fe200078e00ff */
[----:B------:R-:W-:Y:S02]  /*8b30*/  SEL R6, RZ, 0x1, !P1 ;  /* 0x00000001ff067807 */ /* 0x000fe40004800000 */
[----:B------:R-:W-:Y:S01]  /*8b40*/  ISETP.GE.U32.AND P1, PT, R2, UR4, PT ;  /* 0x0000000402007c0c */ /* 0x000fe2000bf26070 */
[----:B------:R0:W-:Y:S01]  /*8b50*/  @P4 SYNCS.ARRIVE.TRANS64.A1T0 RZ, [R8+URZ+0x78], RZ ;  /* 0x000078ff08ff49a7 */ /* 0x0001e2000810003f */
[----:B------:R-:W-:Y:S02]  /*8b60*/  ISETP.GE.U32.AND P4, PT, R12, 0x6, PT ;  /* 0x000000060c00780c */ /* 0x000fe40003f86070 */
[----:B------:R-:W-:Y:S02]  /*8b70*/  ISETP.GE.U32.AND.EX P1, PT, R3, UR5, PT, P1 ;  /* 0x0000000503007c0c */ /* 0x000fe4000bf26110 */
[----:B------:R-:W-:Y:S01]  /*8b80*/  LOP3.LUT R5, R5, R6, RZ, 0x3c, !PT ;  /* 0x0000000605057212 */ /* 0x000fe200078e3cff */
[----:B------:R-:W-:Y:S01]  /*8b90*/  IMAD.MOV.U32 R6, RZ, RZ, -0x1 ;  /* 0xffffffffff067424 */ /* 0x000fe200078e00ff */
[----:B0-----:R-:W-:-:S02]  /*8ba0*/  SHF.R.U32.HI R8, RZ, 0x2, R7 ;  /* 0x00000002ff087819 */ /* 0x001fc40000011607 */
[----:B------:R-:W-:-:S03]  /*8bb0*/  PRMT R7, RZ, 0x7610, R7 ;  /* 0x00007610ff077816 */ /* 0x000fc60000000007 */
[----:B------:R-:W-:Y:S02]  /*8bc0*/  IMAD R13, R8, -0x6, R13 ;  /* 0xfffffffa080d7824 */ /* 0x000fe400078e020d */
[----:B------:R-:W-:Y:S02]  /*8bd0*/  @P4 LOP3.LUT R5, R5, 0x1, R8, 0x78, !PT ;  /* 0x0000000105054812 */ /* 0x000fe400078e7808 */
[----:B------:R-:W-:Y:S05]  /*8be0*/  @P1 BRA `(.L_x_178) ;  /* 0x00000004004c1947 */ /* 0x000fea0003800000 */
[----:B------:R-:W-:Y:S01]  /*8bf0*/  ULDC.64 UR4, c[0x0][0x628] ;  /* 0x00018a0000047ab9 */ /* 0x000fe20000000a00 */
[----:B------:R-:W0:Y:S01]  /*8c00*/  S2R R17, SR_CTAID.X ;  /* 0x0000000000117919 */ /* 0x000e220000002500 */
[----:B------:R-:W-:Y:S01]  /*8c10*/  ISETP.NE.U32.AND P1, PT, RZ, UR4, PT ;  /* 0x00000004ff007c0c */ /* 0x000fe2000bf25070 */
[----:B------:R-:W-:Y:S01]  /*8c20*/  ULDC UR7, c[0x0][0x630] ;  /* 0x00018c0000077ab9 */ /* 0x000fe20000000800 */
[----:B------:R-:W-:Y:S01]  /*8c30*/  IMAD.MOV.U32 R6, RZ, RZ, R2 ;  /* 0x000000ffff067224 */ /* 0x000fe200078e0002 */
[----:B------:R-:W1:Y:S01]  /*8c40*/  S2R R14, SR_CTAID.Y ;  /* 0x00000000000e7919 */ /* 0x000e620000002600 */
[----:B------:R-:W-:Y:S01]  /*8c50*/  ISETP.NE.AND.EX P1, PT, RZ, UR5, PT, P1 ;  /* 0x00000005ff007c0c */ /* 0x000fe2000bf25310 */
[----:B------:R-:W-:-:S12]  /*8c60*/  IMAD.MOV.U32 R7, RZ, RZ, R3 ;  /* 0x000000ffff077224 */ /* 0x000fd800078e0003 */
[----:B------:R-:W-:Y:S05]  /*8c70*/  @!P1 BRA `(.L_x_179) ;  /* 0x0000000000289947 */ /* 0x000fea0003800000 */
[----:B------:R-:W-:Y:S02]  /*8c80*/  ULDC UR6, c[0x0][0x634] ;  /* 0x00018d0000067ab9 */ /* 0x000fe40000000800 */
[----:B------:R-:W-:-:S05]  /*8c90*/  IADD3 R11, P1, R2, UR6, RZ ;  /* 0x00000006020b7c10 */ /* 0x000fca000ff3e0ff */
[----:B------:R-:W-:-:S04]  /*8ca0*/  IMAD.X R19, RZ, RZ, R3, P1 ;  /* 0x000000ffff137224 */ /* 0x000fc800008e0603 */
[----:B------:R-:W-:-:S04]  /*8cb0*/  IMAD.WIDE.U32 R8, R19, UR4, RZ ;  /* 0x0000000413087c25 */ /* 0x000fc8000f8e00ff */
[----:B------:R-:W-:-:S04]  /*8cc0*/  IMAD.WIDE.U32 R8, P1, R11, UR5, R8 ;  /* 0x000000050b087c25 */ /* 0x000fc8000f820008 */
[----:B------:R-:W-:-:S04]  /*8cd0*/  IMAD.WIDE.U32 R10, R11, UR4, RZ ;  /* 0x000000040b0a7c25 */ /* 0x000fc8000f8e00ff */
[----:B------:R-:W-:Y:S01]  /*8ce0*/  IMAD.X R7, RZ, RZ, RZ, P1 ;  /* 0x000000ffff077224 */ /* 0x000fe200008e06ff */
[----:B------:R-:W-:Y:S01]  /*8cf0*/  IADD3 RZ, P1, R11, R8, RZ ;  /* 0x000000080bff7210 */ /* 0x000fe20007f3e0ff */
[----:B------:R-:W-:-:S04]  /*8d00*/  IMAD.MOV.U32 R6, RZ, RZ, R9 ;  /* 0x000000ffff067224 */ /* 0x000fc800078e0009 */
[----:B------:R-:W-:-:S08]  /*8d10*/  IMAD.WIDE.U32.X R6, R19, UR5, R6, P1 ;  /* 0x0000000513067c25 */ /* 0x000fd000088e0406 */
.L_x_179:
[--C-:B------:R-:W-:Y:S01]  /*8d20*/  SHF.R.U64 R10, R6, UR7, R7.reuse ;  /* 0x00000007060a7c19 */ /* 0x100fe20008001207 */
[----:B------:R-:W-:Y:S01]  /*8d30*/  ULDC.64 UR4, c[0x0][0x620] ;  /* 0x0001880000047ab9 */ /* 0x000fe20000000a00 */
[----:B------:R-:W-:Y:S01]  /*8d40*/  SHF.R.U32.HI R6, RZ, UR7, R7 ;  /* 0x00000007ff067c19 */ /* 0x000fe20008011607 */
[----:B------:R-:W2:Y:S01]  /*8d50*/  LDC R22, c[0x0][0x144] ;  /* 0x00005100ff167b82 */ /* 0x000ea20000000800 */
[----:B------:R-:W-:Y:S01]  /*8d60*/  IADD3 R9, P1, RZ, -R10, RZ ;  /* 0x8000000aff097210 */ /* 0x000fe20007f3e0ff */
[----:B------:R-:W-:Y:S01]  /*8d70*/  ULDC.64 UR8, c[0x0][0x640] ;  /* 0x0001900000087ab9 */ /* 0x000fe20000000a00 */
[----:B0-----:R-:W-:Y:S01]  /*8d80*/  I2FP.F32.U32 R11, R17 ;  /* 0x00000011000b7245 */ /* 0x001fe20000201000 */
[----:B------:R-:W-:Y:S02]  /*8d90*/  ULDC UR6, c[0x0][0x608] ;  /* 0x0001820000067ab9 */ /* 0x000fe40000000800 */
[----:B------:R-:W-:Y:S01]  /*8da0*/  IMAD.X R6, RZ, RZ, ~R6, P1 ;  /* 0x000000ffff067224 */ /* 0x000fe200008e0e06 */
[----:B------:R-:W-:Y:S01]  /*8db0*/  ISETP.NE.U32.AND P1, PT, RZ, UR8, PT ;  /* 0x00000008ff007c0c */ /* 0x000fe2000bf25070 */
[----:B------:R-:W0:Y:S02]  /*8dc0*/  LDC R19, c[0x0][0x148] ;  /* 0x00005200ff137b82 */ /* 0x000e240000000800 */
[----:B------:R-:W-:Y:S01]  /*8dd0*/  IMAD R8, R6, UR4, RZ ;  /* 0x0000000406087c24 */ /* 0x000fe2000f8e02ff */
[----:B------:R-:W-:Y:S01]  /*8de0*/  ISETP.NE.AND.EX P1, PT, RZ, UR9, PT, P1 ;  /* 0x00000009ff007c0c */ /* 0x000fe2000bf25310 */
[----:B------:R-:W-:Y:S01]  /*8df0*/  IMAD.WIDE.U32 R6, R9, UR4, R2 ;  /* 0x0000000409067c25 */ /* 0x000fe2000f8e0002 */
[----:B------:R-:W-:-:S03]  /*8e00*/  ULDC UR4, c[0x0][0x150] ;  /* 0x0000540000047ab9 */ /* 0x000fc60000000800 */
[----:B------:R-:W-:Y:S02]  /*8e10*/  IMAD R9, R9, UR5, R8 ;  /* 0x0000000509097c24 */ /* 0x000fe4000f8e0208 */
[----:B------:R-:W-:Y:S01]  /*8e20*/  FMUL R8, R11, UR4 ;  /* 0x000000040b087c20 */ /* 0x000fe20008400000 */
[----:B------:R-:W-:Y:S01]  /*8e30*/  ULDC UR4, c[0x0][0x618] ;  /* 0x0001860000047ab9 */ /* 0x000fe20000000800 */
[----:B------:R-:W-:Y:S01]  /*8e40*/  ULDC UR5, c[0x0][0x154] ;  /* 0x0000550000057ab9 */ /* 0x000fe20000000800 */
[----:B------:R-:W-:-:S03]  /*8e50*/  IMAD.IADD R7, R7, 0x1, R9 ;  /* 0x0000000107077824 */ /* 0x000fc600078e0209 */
[----:B------:R-:W3:Y:S02]  /*8e60*/  F2I.U32.TRUNC.NTZ R8, R8 ;  /* 0x0000000800087305 */ /* 0x000ee4000020f000 */
[----:B------:R-:W-:Y:S02]  /*8e70*/  SHF.R.U64 R11, R6, UR4, R7 ;  /* 0x00000004060b7c19 */ /* 0x000fe40008001207 */
[----:B-1----:R-:W-:-:S05]  /*8e80*/  I2FP.F32.U32 R6, R14 ;  /* 0x0000000e00067245 */ /* 0x002fca0000201000 */
[----:B------:R-:W-:Y:S01]  /*8e90*/  FMUL R21, R6, UR5 ;  /* 0x0000000506157c20 */ /* 0x000fe20008400000 */
[----:B------:R-:W-:Y:S01]  /*8ea0*/  SHF.R.U32.HI R6, RZ, UR4, R7 ;  /* 0x00000004ff067c19 */ /* 0x000fe20008011607 */
[----:B------:R-:W-:-:S03]  /*8eb0*/  ULDC UR4, c[0x0][0x658] ;  /* 0x0001960000047ab9 */ /* 0x000fc60000000800 */
[--C-:B------:R-:W-:Y:S01]  /*8ec0*/  SHF.R.U64 R20, R11, UR6, R6.reuse ;  /* 0x000000060b147c19 */ /* 0x100fe20008001206 */
[----:B------:R-:W1:Y:S01]  /*8ed0*/  F2I.U32.TRUNC.NTZ R21, R21 ;  /* 0x0000001500157305 */ /* 0x000e62000020f000 */
[----:B------:R-:W-:Y:S01]  /*8ee0*/  SHF.R.U32.HI R7, RZ, UR6, R6 ;  /* 0x00000006ff077c19 */ /* 0x000fe20008011606 */
[----:B---3--:R-:W-:-:S03]  /*8ef0*/  IMAD.MOV R8, RZ, RZ, -R8 ;  /* 0x000000ffff087224 */ /* 0x008fc600078e0a08 */
[----:B------:R-:W-:Y:S01]  /*8f00*/  SHF.R.U64 R18, R20, UR4, R7 ;  /* 0x0000000414127c19 */ /* 0x000fe20008001207 */
[----:B--2---:R-:W-:Y:S01]  /*8f10*/  IMAD R17, R22, R8, R17 ;  /* 0x0000000816117224 */ /* 0x004fe200078e0211 */
[----:B------:R-:W-:-:S03]  /*8f20*/  SHF.R.U32.HI R23, RZ, UR4, R7 ;  /* 0x00000004ff177c19 */ /* 0x000fc60008011607 */
[----:B------:R-:W-:Y:S02]  /*8f30*/  IMAD.MOV.U32 R6, RZ, RZ, R18 ;  /* 0x000000ffff067224 */ /* 0x000fe400078e0012 */
[----:B------:R-:W-:Y:S01]  /*8f40*/  IMAD.MOV.U32 R7, RZ, RZ, R23 ;  /* 0x000000ffff077224 */ /* 0x000fe200078e0017 */
[----:B-1----:R-:W-:Y:S06]  /*8f50*/  @!P1 BRA `(.L_x_180) ;  /* 0x0000000000289947 */ /* 0x002fec0003800000 */
[----:B------:R-:W-:Y:S02]  /*8f60*/  ULDC UR4, c[0x0][0x64c] ;  /* 0x0001930000047ab9 */ /* 0x000fe40000000800 */
[----:B------:R-:W-:-:S05]  /*8f70*/  IADD3 R7, P1, R18, UR4, RZ ;  /* 0x0000000412077c10 */ /* 0x000fca000ff3e0ff */
[----:B------:R-:W-:-:S04]  /*8f80*/  IMAD.X R23, RZ, RZ, R23, P1 ;  /* 0x000000ffff177224 */ /* 0x000fc800008e0617 */
[----:B------:R-:W-:-:S04]  /*8f90*/  IMAD.WIDE.U32 R8, R23, UR8, RZ ;  /* 0x0000000817087c25 */ /* 0x000fc8000f8e00ff */
[----:B------:R-:W-:-:S04]  /*8fa0*/  IMAD.WIDE.U32 R8, P1, R7, UR9, R8 ;  /* 0x0000000907087c25 */ /* 0x000fc8000f820008 */
[----:B------:R-:W-:-:S04]  /*8fb0*/  IMAD.WIDE.U32 R6, R7, UR8, RZ ;  /* 0x0000000807067c25 */ /* 0x000fc8000f8e00ff */
[----:B------:R-:W-:Y:S01]  /*8fc0*/  IMAD.MOV.U32 R6, RZ, RZ, R9 ;  /* 0x000000ffff067224 */ /* 0x000fe200078e0009 */
[----:B------:R-:W-:Y:S01]  /*8fd0*/  IADD3 RZ, P4, R7, R8, RZ ;  /* 0x0000000807ff7210 */ /* 0x000fe20007f9e0ff */
[----:B------:R-:W-:-:S04]  /*8fe0*/  IMAD.X R7, RZ, RZ, RZ, P1 ;  /* 0x000000ffff077224 */ /* 0x000fc800008e06ff */
[----:B------:R-:W-:-:S08]  /*8ff0*/  IMAD.WIDE.U32.X R6, R23, UR9, R6, P4 ;  /* 0x0000000917067c25 */ /* 0x000fd0000a0e0406 */
.L_x_180:
[----:B------:R-:W-:Y:S01]  /*9000*/  ULDC UR4, c[0x0][0x648] ;  /* 0x0001920000047ab9 */ /* 0x000fe20000000800 */
[----:B------:R-:W-:Y:S01]  /*9010*/  LOP3.LUT R20, R20, UR17, RZ, 0xc0, !PT ;  /* 0x0000001114147c12 */ /* 0x000fe2000f8ec0ff */
[----:B------:R-:W-:Y:S01]  /*9020*/  IMAD.MOV R21, RZ, RZ, -R21 ;  /* 0x000000ffff157224 */ /* 0x000fe200078e0a15 */
[----:B------:R-:W-:Y:S01]  /*9030*/  SHF.R.U64 R7, R6, UR4, R7 ;  /* 0x0000000406077c19 */ /* 0x000fe20008001207 */
[----:B------:R-:W-:Y:S01]  /*9040*/  ULDC UR4, c[0x0][0x638] ;  /* 0x00018e0000047ab9 */ /* 0x000fe20000000800 */
[----:B------:R-:W-:Y:S01]  /*9050*/  LOP3.LUT R11, R11, UR16, RZ, 0xc0, !PT ;  /* 0x000000100b0b7c12 */ /* 0x000fe2000f8ec0ff */
[----:B0-----:R-:W-:Y:S01]  /*9060*/  @P3 IMAD R17, R19, R21, R14 ;  /* 0x0000001513113224 */ /* 0x001fe200078e020e */
[----:B------:R-:W-:Y:S01]  /*9070*/  ULDC UR5, c[0x0][0x610] ;  /* 0x0001840000057ab9 */ /* 0x000fe20000000800 */
[----:B------:R-:W-:Y:S02]  /*9080*/  IMAD.MOV R9, RZ, RZ, -R7 ;  /* 0x000000ffff097224 */ /* 0x000fe400078e0a07 */
[----:B------:R-:W-:-:S02]  /*9090*/  IMAD R20, R7, UR18, R20 ;  /* 0x0000001207147c24 */ /* 0x000fc4000f8e0214 */
[----:B------:R-:W-:Y:S01]  /*90a0*/  IMAD R18, R9, UR4, R18 ;  /* 0x0000000409127c24 */ /* 0x000fe2000f8e0212 */
[----:B------:R-:W-:Y:S01]  /*90b0*/  ULDC UR4, c[0x0][0x600] ;  /* 0x0001800000047ab9 */ /* 0x000fe20000000800 */
[----:B------:R-:W-:Y:S02]  /*90c0*/  IMAD R17, R20, UR5, R17 ;  /* 0x0000000514117c24 */ /* 0x000fe4000f8e0211 */
[----:B------:R-:W-:Y:S02]  /*90d0*/  IMAD R18, R18, UR4, R11 ;  /* 0x0000000412127c24 */ /* 0x000fe4000f8e020b */
[----:B------:R-:W-:Y:S02]  /*90e0*/  IMAD.MOV.U32 R7, RZ, RZ, 0x1 ;  /* 0x00000001ff077424 */ /* 0x000fe400078e00ff */
[----:B------:R-:W-:Y:S01]  /*90f0*/  IMAD.MOV.U32 R6, RZ, RZ, R10 ;  /* 0x000000ffff067224 */ /* 0x000fe200078e000a */
[----:B------:R-:W-:Y:S02]  /*9100*/  SEL R14, R18, R17, !P3 ;  /* 0x00000011120e7207 */ /* 0x000fe40005800000 */
[----:B------:R-:W-:-:S07]  /*9110*/  SEL R11, R17, R18, !P3 ;  /* 0x00000012110b7207 */ /* 0x000fce0005800000 */
.L_x_178:
[----:B------:R-:W-:Y:S05]  /*9120*/  BSYNC B1 ;  /* 0x0000000000017941 */ /* 0x000fea0003800000 */
.L_x_177:
[----:B------:R-:W-:-:S13]  /*9130*/  LOP3.LUT P1, RZ, R7, 0xff, RZ, 0xc0, !PT ;  /* 0x000000ff07ff7812 */ /* 0x000fda000782c0ff */
[----:B------:R-:W-:Y:S05]  /*9140*/  @P1 BRA `(.L_x_181) ;  /* 0xfffffff4004c1947 */ /* 0x000fea000383ffff */
[----:B------:R-:W-:Y:S05]  /*9150*/  BSYNC B0 ;  /* 0x0000000000007941 */ /* 0x000fea0003800000 */
.L_x_169:
[----:B------:R-:W-:-:S03]  /*9160*/  UMOV UR4, 0xffffffff ;  /* 0xffffffff00047882 */ /* 0x000fc60000000000 */
[----:B------:R-:W-:Y:S05]  /*9170*/  BRA.DIV UR4, `(.L_x_182) ;  /* 0x0000000604647947 */ /* 0x000fea000b800000 */
[----:B------:R-:W-:-:S13]  /*9180*/  ELECT P0, URZ, PT ;  /* 0x00000000003f782f */ /* 0x000fda0003800000 */
.L_x_198:
[----:B------:R-:W-:Y:S04]  /*9190*/  BSSY B0, `(.L_x_183) ;  /* 0x000003d000007945 */ /* 0x000fe80003800000 */
[----:B------:R-:W-:Y:S05]  /*91a0*/  @!P0 BRA `(.L_x_184) ;  /* 0x0000000000ec8947 */ /* 0x000fea0003800000 */
[----:B------:R-:W-:-:S04]  /*91b0*/  LOP3.LUT R4, R4, 0x2, RZ, 0xfc, !PT ;  /* 0x0000000204047812 */ /* 0x000fc800078efcff */
[----:B------:R-:W-:-:S13]  /*91c0*/  ISETP.NE.AND P0, PT, R4, 0x3, PT ;  /* 0x000000030400780c */ /* 0x000fda0003f05270 */
[----:B------:R-:W-:Y:S05]  /*91d0*/  @!P0 BRA `(.L_x_185) ;  /* 0x0000000000048947 */ /* 0x000fea0003800000 */
[----:B------:R-:W-:Y:S01]  /*91e0*/  BPT.TRAP 0x1 ;  /* 0x000000040000795c */ /* 0x000fe20000300000 */
.L_x_185:
[----:B------:R-:W0:Y:S01]  /*91f0*/  S2R R3, SR_CgaCtaId ;  /* 0x0000000000037919 */ /* 0x000e220000008800 */
[----:B------:R-:W-:-:S04]  /*9200*/  MOV R0, 0x400 ;  /* 0x0000040000007802 */ /* 0x000fc80000000f00 */
[----:B0-----:R-:W-:Y:S02]  /*9210*/  LEA R0, R3, R0, 0x18 ;  /* 0x0000000003007211 */ /* 0x001fe400078ec0ff */
[----:B------:R-:W-:-:S03]  /*9220*/  SHF.L.U32 R3, R5, 0x1f, RZ ;  /* 0x0000001f05037819 */ /* 0x000fc600000006ff */
[----:B------:R-:W-:-:S04]  /*9230*/  VIADD R0, R0, 0x30 ;  /* 0x0000003000007836 */ /* 0x000fc80000000000 */
[C---:B------:R-:W-:Y:S02]  /*9240*/  IMAD R6, R13.reuse, 0x8, R0 ;  /* 0x000000080d067824 */ /* 0x040fe400078e0200 */
[----:B------:R-:W-:Y:S02]  /*9250*/  VIADD R13, R13, 0x1 ;  /* 0x000000010d0d7836 */ /* 0x000fe40000000000 */
[----:B------:R-:W0:Y:S03]  /*9260*/  SYNCS.PHASECHK.TRANS64.TRYWAIT P0, [R6+URZ], R3 ;  /* 0x00000003060075a7 */ /* 0x000e26000800017f */
[----:B------:R-:W-:-:S04]  /*9270*/  ISETP.NE.AND P1, PT, R13, 0x6, PT ;  /* 0x000000060d00780c */ /* 0x000fc80003f25270 */
[----:B------:R-:W-:Y:S02]  /*9280*/  SEL R2, RZ, 0x1, P1 ;  /* 0x00000001ff027807 */ /* 0x000fe40000800000 */
[----:B------:R-:W-:Y:S02]  /*9290*/  SEL R13, R13, RZ, P1 ;  /* 0x000000ff0d0d7207 */ /* 0x000fe40000800000 */
[----:B------:R-:W-:-:S03]  /*92a0*/  LOP3.LUT R8, R5, R2, RZ, 0x3c, !PT ;  /* 0x0000000205087212 */ /* 0x000fc600078e3cff */
[----:B------:R-:W-:Y:S01]  /*92b0*/  IMAD R7, R13, 0x8, R0 ;  /* 0x000000080d077824 */ /* 0x000fe200078e0200 */
[----:B------:R-:W-:Y:S01]  /*92c0*/  SHF.L.U32 R4, R8, 0x1f, RZ ;  /* 0x0000001f08047819 */ /* 0x000fe200000006ff */
[----:B0-----:R-:W-:Y:S06]  /*92d0*/  @!P0 BRA `(.L_x_186) ;  /* 0x0000000400308947 */ /* 0x001fec0003800000 */
.L_x_199:
[----:B------:R-:W1:Y:S01]  /*92e0*/  SYNCS.PHASECHK.TRANS64.TRYWAIT P0, [R7+URZ], R4 ;  /* 0x00000004070075a7 */ /* 0x000e62000800017f */
[----:B------:R-:W-:-:S05]  /*92f0*/  VIADD R2, R13, 0x1 ;  /* 0x000000010d027836 */ /* 0x000fca0000000000 */
[----:B------:R-:W-:-:S04]  /*9300*/  ISETP.NE.AND P1, PT, R2, 0x6, PT ;  /* 0x000000060200780c */ /* 0x000fc80003f25270 */
[----:B0-----:R-:W-:Y:S02]  /*9310*/  SEL R3, RZ, 0x1, P1 ;  /* 0x00000001ff037807 */ /* 0x001fe40000800000 */
[----:B------:R-:W-:Y:S02]  /*9320*/  SEL R9, R2, RZ, P1 ;  /* 0x000000ff02097207 */ /* 0x000fe40000800000 */
[----:B------:R-:W-:-:S03]  /*9330*/  LOP3.LUT R8, R8, R3, RZ, 0x3c, !PT ;  /* 0x0000000308087212 */ /* 0x000fc600078e3cff */
[----:B------:R-:W-:Y:S01]  /*9340*/  IMAD R6, R9, 0x8, R0 ;  /* 0x0000000809067824 */ /* 0x000fe200078e0200 */
[----:B------:R-:W-:Y:S01]  /*9350*/  SHF.L.U32 R5, R8, 0x1f, RZ ;  /* 0x0000001f08057819 */ /* 0x000fe200000006ff */
[----:B-1----:R-:W-:Y:S06]  /*9360*/  @!P0 BRA `(.L_x_187) ;  /* 0x0000000400208947 */ /* 0x002fec0003800000 */
.L_x_200:
[----:B------:R-:W1:Y:S01]  /*9370*/  SYNCS.PHASECHK.TRANS64.TRYWAIT P0, [R6+URZ], R5 ;  /* 0x00000005060075a7 */ /* 0x000e62000800017f */
[----:B------:R-:W-:-:S05]  /*9380*/  VIADD R2, R9, 0x1 ;  /* 0x0000000109027836 */ /* 0x000fca0000000000 */
[----:B------:R-:W-:-:S04]  /*9390*/  ISETP.NE.AND P1, PT, R2, 0x6, PT ;  /* 0x000000060200780c */ /* 0x000fc80003f25270 */
[----:B------:R-:W-:Y:S02]  /*93a0*/  SEL R3, RZ, 0x1, P1 ;  /* 0x00000001ff037807 */ /* 0x000fe40000800000 */
[----:B0-----:R-:W-:Y:S02]  /*93b0*/  SEL R7, R2, RZ, P1 ;  /* 0x000000ff02077207 */ /* 0x001fe40000800000 */
[----:B------:R-:W-:-:S03]  /*93c0*/  LOP3.LUT R8, R8, R3, RZ, 0x3c, !PT ;  /* 0x0000000308087212 */ /* 0x000fc600078e3cff */
[----:B------:R-:W-:Y:S01]  /*93d0*/  IMAD R9, R7, 0x8, R0 ;  /* 0x0000000807097824 */ /* 0x000fe200078e0200 */
[----:B------:R-:W-:Y:S01]  /*93e0*/  SHF.L.U32 R4, R8, 0x1f, RZ ;  /* 0x0000001f08047819 */ /* 0x000fe200000006ff */
[----:B-1----:R-:W-:Y:S06]  /*93f0*/  @!P0 BRA `(.L_x_188) ;  /* 0x0000000400108947 */ /* 0x002fec0003800000 */
.L_x_201:
[----:B------:R-:W1:Y:S01]  /*9400*/  SYNCS.PHASECHK.TRANS64.TRYWAIT P0, [R9+URZ], R4 ;  /* 0x00000004090075a7 */ /* 0x000e62000800017f */
[----:B------:R-:W-:-:S05]  /*9410*/  VIADD R2, R7, 0x1 ;  /* 0x0000000107027836 */ /* 0x000fca0000000000 */
[----:B------:R-:W-:-:S04]  /*9420*/  ISETP.NE.AND P1, PT, R2, 0x6, PT ;  /* 0x000000060200780c */ /* 0x000fc80003f25270 */
[----:B------:R-:W-:Y:S02]  /*9430*/  SEL R3, RZ, 0x1, P1 ;  /* 0x00000001ff037807 */ /* 0x000fe40000800000 */
[----:B------:R-:W-:Y:S02]  /*9440*/  SEL R7, R2, RZ, P1 ;  /* 0x000000ff02077207 */ /* 0x000fe40000800000 */
[----:B------:R-:W-:-:S03]  /*9450*/  LOP3.LUT R11, R8, R3, RZ, 0x3c, !PT ;  /* 0x00000003080b7212 */ /* 0x000fc600078e3cff */
[----:B0-----:R-:W-:Y:S01]  /*9460*/  IMAD R6, R7, 0x8, R0 ;  /* 0x0000000807067824 */ /* 0x001fe200078e0200 */
[----:B------:R-:W-:Y:S01]  /*9470*/  SHF.L.U32 R5, R11, 0x1f, RZ ;  /* 0x0000001f0b057819 */ /* 0x000fe200000006ff */
[----:B-1----:R-:W-:Y:S06]  /*9480*/  @!P0 BRA `(.L_x_189) ;  /* 0x0000000400008947 */ /* 0x002fec0003800000 */
.L_x_202:
[----:B------:R-:W1:Y:S01]  /*9490*/  SYNCS.PHASECHK.TRANS64.TRYWAIT P0, [R6+URZ], R5 ;  /* 0x00000005060075a7 */ /* 0x000e62000800017f */
[----:B------:R-:W-:-:S05]  /*94a0*/  VIADD R2, R7, 0x1 ;  /* 0x0000000107027836 */ /* 0x000fca0000000000 */
[----:B------:R-:W-:-:S04]  /*94b0*/  ISETP.NE.AND P1, PT, R2, 0x6, PT ;  /* 0x000000060200780c */ /* 0x000fc80003f25270 */
[----:B0-----:R-:W-:Y:S02]  /*94c0*/  SEL R4, RZ, 0x1, P1 ;  /* 0x00000001ff047807 */ /* 0x001fe40000800000 */
[----:B------:R-:W-:Y:S02]  /*94d0*/  SEL R3, R2, RZ, P1 ;  /* 0x000000ff02037207 */ /* 0x000fe40000800000 */
[----:B------:R-:W-:Y:S01]  /*94e0*/  LOP3.LUT R4, R11, R4, RZ, 0x3c, !PT ;  /* 0x000000040b047212 */ /* 0x000fe200078e3cff */
[----:B-1----:R-:W-:Y:S06]  /*94f0*/  @!P0 BRA `(.L_x_190) ;  /* 0x0000000000f88947 */ /* 0x002fec0003800000 */
.L_x_203:
[----:B------:R-:W-:Y:S01]  /*9500*/  IMAD R3, R3, 0x8, R0 ;  /* 0x0000000803037824 */ /* 0x000fe200078e0200 */
[----:B------:R-:W-:-:S07]  /*9510*/  SHF.L.U32 R0, R4, 0x1f, RZ ;  /* 0x0000001f04007819 */ /* 0x000fce00000006ff */
.L_x_191:
[----:B-1----:R1:W2:Y:S02]  /*9520*/  SYNCS.PHASECHK.TRANS64.TRYWAIT P0, [R3+URZ], R0 ;  /* 0x00000000030075a7 */ /* 0x0022a4000800017f */
[----:B--2---:R-:W-:Y:S05]  /*9530*/  @!P0 NANOSLEEP.SYNCS 0x989680 ;  /* 0x009896800000895d */ /* 0x004fea0003900000 */
[----:B------:R-:W2:Y:S02]  /*9540*/  @!P0 SYNCS.PHASECHK.TRANS64 P0, [R3+URZ], R0 ;  /* 0x00000000030085a7 */ /* 0x000ea4000800007f */
[----:B--2---:R-:W-:Y:S05]  /*9550*/  @!P0 BRA `(.L_x_191) ;  /* 0xfffffffc00f08947 */ /* 0x004fea000383ffff */
.L_x_184:
[----:B------:R-:W-:Y:S05]  /*9560*/  BSYNC B0 ;  /* 0x0000000000007941 */ /* 0x000fea0003800000 */
.L_x_183:
[----:B------:R-:W-:Y:S05]  /*9570*/  EXIT ;  /* 0x000000000000794d */ /* 0x000fea0003800000 */
.L_x_17:
[----:B-1----:R-:W-:-:S04]  /*9580*/  IMAD.U32 R11, RZ, RZ, UR6 ;  /* 0x00000006ff0b7e24 */ /* 0x002fc8000f8e00ff */
[----:B------:R1:W4:Y:S03]  /*9590*/  SYNCS.PHASECHK.TRANS64.TRYWAIT P0, [R11+URZ], R10 ;  /* 0x0000000a0b0075a7 */ /* 0x000326000800017f */
[----:B----4-:R-:W-:Y:S05]  /*95a0*/  @!P0 NANOSLEEP.SYNCS 0x989680 ;  /* 0x009896800000895d */ /* 0x010fea0003900000 */
[----:B------:R-:W4:Y:S02]  /*95b0*/  @!P0 SYNCS.PHASECHK.TRANS64 P0, [R11+URZ], R10 ;  /* 0x0000000a0b0085a7 */ /* 0x000f24000800007f */
[----:B----4-:R-:W-:Y:S05]  /*95c0*/  @!P0 BRA `(.L_x_17) ;  /* 0xfffffffc00ec8947 */ /* 0x010fea000383ffff */
[----:B------:R-:W-:Y:S05]  /*95d0*/  BRA `(.L_x_16) ;  /* 0xffffff7c00ec7947 */ /* 0x000fea000383ffff */
.L_x_23:
[----:B-1----:R-:W-:-:S04]  /*95e0*/  IMAD.U32 R12, RZ, RZ, UR12 ;  /* 0x0000000cff0c7e24 */ /* 0x002fc8000f8e00ff */
[----:B------:R1:W4:Y:S03]  /*95f0*/  SYNCS.PHASECHK.TRANS64.TRYWAIT P0, [R12+URZ], R11 ;  /* 0x0000000b0c0075a7 */ /* 0x000326000800017f */
[----:B----4-:R-:W-:Y:S05]  /*9600*/  @!P0 NANOSLEEP.SYNCS 0x989680 ;  /* 0x009896800000895d */ /* 0x010fea0003900000 */
[----:B------:R-:W4:Y:S02]  /*9610*/  @!P0 SYNCS.PHASECHK.TRANS64 P0, [R12+URZ], R11 ;  /* 0x0000000b0c0085a7 */ /* 0x000f24000800007f */
[----:B----4-:R-:W-:Y:S05]  /*9620*/  @!P0 BRA `(.L_x_23) ;  /* 0xfffffffc00ec8947 */ /* 0x010fea000383ffff */
[----:B------:R-:W-:Y:S05]  /*9630*/  BRA `(.L_x_22) ;  /* 0xffffff8800587947 */ /* 0x000fea000383ffff */
.L_x_170:
[----:B------:R-:W-:Y:S01]  /*9640*/  BSSY B1, `(.L_x_192) ;  /* 0x0000006000017945 */ /* 0x000fe20003800000 */
[----:B------:R-:W-:-:S07]  /*9650*/  IMAD.MOV.U32 R7, RZ, RZ, -0x1 ;  /* 0xffffffffff077424 */ /* 0x000fce00078e00ff */
[----:B------:R-:W-:Y:S05]  /*9660*/  WARPSYNC.COLLECTIVE R7, `(.L_x_193) ;  /* 0x00000000070c7348 */ /* 0x000fea0003c00000 */
[----:B------:R-:W-:Y:S02]  /*9670*/  ELECT P1, UR62, PT ;  /* 0x00000000003e782f */ /* 0x000fe40003820000 */
[----:B------:R-:W-:Y:S01]  /*9680*/  MOV R7, UR62 ;  /* 0x0000003e00077c02 */ /* 0x000fe20008000f00 */
[----:B------:R-:W-:Y:S10]  /*9690*/  ENDCOLLECTIVE ;  /* 0x000000000000791b */ /* 0x000ff40003800000 */
.L_x_193:
[----:B------:R-:W-:Y:S05]  /*96a0*/  BSYNC B1 ;  /* 0x0000000000017941 */ /* 0x000fea0003800000 */
.L_x_192:
[----:B------:R-:W-:Y:S05]  /*96b0*/  BRA `(.L_x_194) ;  /* 0xffffffec00fc7947 */ /* 0x000fea000383ffff */
.L_x_173:
[----:B-1----:R1:W2:Y:S02]  /*96c0*/  SYNCS.PHASECHK.TRANS64.TRYWAIT P1, [R19+URZ+0x30], R10 ;  /* 0x0000300a130075a7 */ /* 0x0022a4000802017f */
[----:B--2---:R-:W-:Y:S05]  /*96d0*/  @!P1 NANOSLEEP.SYNCS 0x989680 ;  /* 0x009896800000995d */ /* 0x004fea0003900000 */
[----:B------:R-:W2:Y:S02]  /*96e0*/  @!P1 SYNCS.PHASECHK.TRANS64 P1, [R19+URZ+0x30], R10 ;  /* 0x0000300a130095a7 */ /* 0x000ea4000802007f */
[----:B--2---:R-:W-:Y:S05]  /*96f0*/  @!P1 BRA `(.L_x_173) ;  /* 0xfffffffc00f09947 */ /* 0x004fea000383ffff */
[----:B------:R-:W-:Y:S05]  /*9700*/  BRA `(.L_x_195) ;  /* 0xfffffff000307947 */ /* 0x000fea000383ffff */
.L_x_182:
[----:B------:R-:W-:Y:S01]  /*9710*/  BSSY B0, `(.L_x_196) ;  /* 0x0000006000007945 */ /* 0x000fe20003800000 */
[----:B------:R-:W-:-:S07]  /*9720*/  IMAD.MOV.U32 R7, RZ, RZ, -0x1 ;  /* 0xffffffffff077424 */ /* 0x000fce00078e00ff */
[----:B------:R-:W-:Y:S05]  /*9730*/  WARPSYNC.COLLECTIVE R7, `(.L_x_197) ;  /* 0x00000000070c7348 */ /* 0x000fea0003c00000 */
[----:B------:R-:W-:Y:S02]  /*9740*/  ELECT P1, UR62, PT ;  /* 0x00000000003e782f */ /* 0x000fe40003820000 */
[----:B------:R-:W-:Y:S01]  /*9750*/  MOV R7, UR62 ;  /* 0x0000003e00077c02 */ /* 0x000fe20008000f00 */
[----:B------:R-:W-:Y:S10]  /*9760*/  ENDCOLLECTIVE ;  /* 0x000000000000791b */ /* 0x000ff40003800000 */
.L_x_197:
[----:B------:R-:W-:Y:S05]  /*9770*/  BSYNC B0 ;  /* 0x0000000000007941 */ /* 0x000fea0003800000 */
.L_x_196:
[----:B------:R-:W-:Y:S01]  /*9780*/  PLOP3.LUT P0, PT, P1, PT, PT, 0x80, 0x0 ;  /* 0x000000000000781c */ /* 0x000fe20000f0f070 */
[----:B------:R-:W-:-:S12]  /*9790*/  BRA `(.L_x_198) ;  /* 0xfffffff8007c7947 */ /* 0x000fd8000383ffff */
.L_x_186:
[----:B0-----:R0:W1:Y:S02]  /*97a0*/  SYNCS.PHASECHK.TRANS64.TRYWAIT P0, [R6+URZ], R3 ;  /* 0x00000003060075a7 */ /* 0x001064000800017f */
[----:B-1----:R-:W-:Y:S05]  /*97b0*/  @!P0 NANOSLEEP.SYNCS 0x989680 ;  /* 0x009896800000895d */ /* 0x002fea0003900000 */
[----:B------:R-:W1:Y:S02]  /*97c0*/  @!P0 SYNCS.PHASECHK.TRANS64 P0, [R6+URZ], R3 ;  /* 0x00000003060085a7 */ /* 0x000e64000800007f */
[----:B-1----:R-:W-:Y:S05]  /*97d0*/  @!P0 BRA `(.L_x_186) ;  /* 0xfffffffc00f08947 */ /* 0x002fea000383ffff */
[----:B------:R-:W-:Y:S05]  /*97e0*/  BRA `(.L_x_199) ;  /* 0xfffffff800bc7947 */ /* 0x000fea000383ffff */
.L_x_187:
[----:B0-----:R0:W1:Y:S02]  /*97f0*/  SYNCS.PHASECHK.TRANS64.TRYWAIT P0, [R7+URZ], R4 ;  /* 0x00000004070075a7 */ /* 0x001064000800017f */
[----:B-1----:R-:W-:Y:S05]  /*9800*/  @!P0 NANOSLEEP.SYNCS 0x989680 ;  /* 0x009896800000895d */ /* 0x002fea0003900000 */
[----:B------:R-:W1:Y:S02]  /*9810*/  @!P0 SYNCS.PHASECHK.TRANS64 P0, [R7+URZ], R4 ;  /* 0x00000004070085a7 */ /* 0x000e64000800007f */
[----:B-1----:R-:W-:Y:S05]  /*9820*/  @!P0 BRA `(.L_x_187) ;  /* 0xfffffffc00f08947 */ /* 0x002fea000383ffff */
[----:B------:R-:W-:Y:S05]  /*9830*/  BRA `(.L_x_200) ;  /* 0xfffffff800cc7947 */ /* 0x000fea000383ffff */
.L_x_188:
[----:B0-----:R0:W1:Y:S02]  /*9840*/  SYNCS.PHASECHK.TRANS64.TRYWAIT P0, [R6+URZ], R5 ;  /* 0x00000005060075a7 */ /* 0x001064000800017f */
[----:B-1----:R-:W-:Y:S05]  /*9850*/  @!P0 NANOSLEEP.SYNCS 0x989680 ;  /* 0x009896800000895d */ /* 0x002fea0003900000 */
[----:B------:R-:W1:Y:S02]  /*9860*/  @!P0 SYNCS.PHASECHK.TRANS64 P0, [R6+URZ], R5 ;  /* 0x00000005060085a7 */ /* 0x000e64000800007f */
[----:B-1----:R-:W-:Y:S05]  /*9870*/  @!P0 BRA `(.L_x_188) ;  /* 0xfffffffc00f08947 */ /* 0x002fea000383ffff */
[----:B------:R-:W-:Y:S05]  /*9880*/  BRA `(.L_x_201) ;  /* 0xfffffff800dc7947 */ /* 0x000fea000383ffff */
.L_x_189:
[----:B0-----:R0:W1:Y:S02]  /*9890*/  SYNCS.PHASECHK.TRANS64.TRYWAIT P0, [R9+URZ], R4 ;  /* 0x00000004090075a7 */ /* 0x001064000800017f */
[----:B-1----:R-:W-:Y:S05]  /*98a0*/  @!P0 NANOSLEEP.SYNCS 0x989680 ;  /* 0x009896800000895d */ /* 0x002fea0003900000 */
[----:B------:R-:W1:Y:S02]  /*98b0*/  @!P0 SYNCS.PHASECHK.TRANS64 P0, [R9+URZ], R4 ;  /* 0x00000004090085a7 */ /* 0x000e64000800007f */
[----:B-1----:R-:W-:Y:S05]  /*98c0*/  @!P0 BRA `(.L_x_189) ;  /* 0xfffffffc00f08947 */ /* 0x002fea000383ffff */
[----:B------:R-:W-:Y:S05]  /*98d0*/  BRA `(.L_x_202) ;  /* 0xfffffff800ec7947 */ /* 0x000fea000383ffff */
.L_x_190:
[----:B0-----:R0:W1:Y:S02]  /*98e0*/  SYNCS.PHASECHK.TRANS64.TRYWAIT P0, [R6+URZ], R5 ;  /* 0x00000005060075a7 */ /* 0x001064000800017f */
[----:B-1----:R-:W-:Y:S05]  /*98f0*/  @!P0 NANOSLEEP.SYNCS 0x989680 ;  /* 0x009896800000895d */ /* 0x002fea0003900000 */
[----:B------:R-:W1:Y:S02]  /*9900*/  @!P0 SYNCS.PHASECHK.TRANS64 P0, [R6+URZ], R5 ;  /* 0x00000005060085a7 */ /* 0x000e64000800007f */
[----:B-1----:R-:W-:Y:S05]  /*9910*/  @!P0 BRA `(.L_x_190) ;  /* 0xfffffffc00f08947 */ /* 0x002fea000383ffff */
[----:B------:R-:W-:Y:S05]  /*9920*/  BRA `(.L_x_203) ;  /* 0xfffffff800f47947 */ /* 0x000fea000383ffff */
.L_x_204:
[----:B------:R-:W-:-:S00]  /*9930*/  BRA `(.L_x_204) ;  /* 0xfffffffc00fc7947 */ /* 0x000fc0000383ffff */
[----:B------:R-:W-:-:S00]  /*9940*/  NOP ;  /* 0x0000000000007918 */ /* 0x000fc00000000000 */
        /* <DEDUP_REMOVED lines=11> */
.L_x_205:


//--------------------- .nv.shared._ZN7cutlass13device_kernelINS_4gemm6kernel13GemmUniversalIN4cute5tupleIJiiiiEEENS1_10collective13CollectiveMmaINS1_37MainloopSm90TmaGmmaWarpSpecializedFP8ILi6ENS5_IJNS4_1CILi1EEESB_SB_EEENS1_35KernelTmaWarpSpecializedCooperativeEEENS5_IJNSA_ILi256EEENSA_ILi64EEESG_EEENS_12float_e5m2_tENS5_IJlSB_lEEESI_SJ_NS4_8TiledMMAINS4_8MMA_AtomIJNS4_4SM904GMMA30MMA_64x64x32_F32E5M2E5M2_SS_TNILNSN_7ScaleInE1ELSP_1EEEEEENS4_6LayoutINS5_IJNSA_ILi2EEESB_SB_EEENS5_IJSB_NSA_ILi0EEESV_EEEEENS5_IJNS4_10UnderscoreESY_SY_EEEEENS4_13SM90_TMA_LOADENS4_14ComposedLayoutINS4_7SwizzleILi2ELi4ELi3EEENS4_18smem_ptr_flag_bitsILi8EEENSS_INS5_IJNSA_ILi8EEESG_EEENS5_IJSG_SB_EEEEEEEvNS4_8identityES11_S1B_vS1C_EENS_8epilogue10collective6detail29Sm90TmaWarpSpecializedAdapterINS1F_15DefaultEpilogueISI_SJ_SJ_NS1E_6thread17LinearCombinationISI_Li1EffLNS1J_9ScaleType4KindE0ELNS_15FloatRoundStyleE2ESI_EENS1_15EpilogueDefaultEEEEEvvEEEEvNT_6ParamsE --------------------------
	.section	.nv.shared._ZN7cutlass13device_kernelINS_4gemm6kernel13GemmUniversalIN4cute5tupleIJiiiiEEENS1_10collective13CollectiveMmaINS1_37MainloopSm90TmaGmmaWarpSpecializedFP8ILi6ENS5_IJNS4_1CILi1EEESB_SB_EEENS1_35KernelTmaWarpSpecializedCooperativeEEENS5_IJNSA_ILi256EEENSA_ILi64EEESG_EEENS_12float_e5m2_tENS5_IJlSB_lEEESI_SJ_NS4_8TiledMMAINS4_8MMA_AtomIJNS4_4SM904GMMA30MMA_64x64x32_F32E5M2E5M2_SS_TNILNSN_7ScaleInE1ELSP_1EEEEEENS4_6LayoutINS5_IJNSA_ILi2EEESB_SB_EEENS5_IJSB_NSA_ILi0EEESV_EEEEENS5_IJNS4_10UnderscoreESY_SY_EEEEENS4_13SM90_TMA_LOADENS4_14ComposedLayoutINS4_7SwizzleILi2ELi4ELi3EEENS4_18smem_ptr_flag_bitsILi8EEENSS_INS5_IJNSA_ILi8EEESG_EEENS5_IJSG_SB_EEEEEEEvNS4_8identityES11_S1B_vS1C_EENS_8epilogue10collective6detail29Sm90TmaWarpSpecializedAdapterINS1F_15DefaultEpilogueISI_SJ_SJ_NS1E_6thread17LinearCombinationISI_Li1EffLNS1J_9ScaleType4KindE0ELNS_15FloatRoundStyleE2ESI_EENS1_15EpilogueDefaultEEEEEvvEEEEvNT_6ParamsE,"aw",@nobits
	.sectionflags	@""
	.align	16
	.zero		1024


//--------------------- .nv.shared.reserved.0     --------------------------
	.section	.nv.shared.reserved.0,"aw",@nobits
	.weak		__nv_reservedSMEM_offset_0_alias
	.size		__nv_reservedSMEM_offset_0_alias, 0, 0
	.other		__nv_reservedSMEM_offset_0_alias,@"STO_CUDA_RESERVED_SHARED STV_DEFAULT"
__nv_reservedSMEM_offset_0_alias:
	.zero		0


//--------------------- .nv.global                --------------------------
	.section	.nv.global,"aw",@nobits
.nv.global:
	.type		_ZN40_INTERNAL_941c198b_4_k_cu_1c75607f_225324cute1_E,@object
	.size		_ZN40_INTERNAL_941c198b_4_k_cu_1c75607f_225324cute1_E,(_ZN40_INTERNAL_941c198b_4_k_cu_1c75607f_225324cuda3std3__45__cpo6cbeginE - _ZN40_INTERNAL_941c198b_4_k_cu_1c75607f_225324cute1_E)
_ZN40_INTERNAL_941c198b_4_k_cu_1c75607f_225324cute1_E:
	.zero		1
	.type		_ZN40_INTERNAL_941c198b_4_k_cu_1c75607f_225324cuda3std3__45__cpo6cbeginE,@object
	.size		_ZN40_INTERNAL_941c198b_4_k_cu_1c75607f_225324cuda3std3__45__cpo6cbeginE,(_ZN40_INTERNAL_941c198b_4_k_cu_1c75607f_225324cuda3std3__48in_placeE - _ZN40_INTERNAL_941c198b_4_k_cu_1c75607f_225324cuda3std3__45__cpo6cbeginE)
_ZN40_INTERNAL_941c198b_4_k_cu_1c75607f_225324cuda3std3__45__cpo6cbeginE:
	.zero		1
	.type		_ZN40_INTERNAL_941c198b_4_k_cu_1c75607f_225324cuda3std3__48in_placeE,@object
	.size		_ZN40_INTERNAL_941c198b_4_k_cu_1c75607f_225324cuda3std3__48in_placeE,(_ZN40_INTERNAL_941c198b_4_k_cu_1c75607f_225324cuda3std6ranges3__45__cpo9iter_moveE - _ZN40_INTERNAL_941c198b_4_k_cu_1c75607f_225324cuda3std3__48in_placeE)
_ZN40_INTERNAL_941c198b_4_k_cu_1c75607f_225324cuda3std3__48in_placeE:
	.zero		1
	.type		_ZN40_INTERNAL_941c198b_4_k_cu_1c75607f_225324cuda3std6ranges3__45__cpo9iter_moveE,@object
	.size		_ZN40_INTERNAL_941c198b_4_k_cu_1c75607f_225324cuda3std6ranges3__45__cpo9iter_moveE,(_ZN40_INTERNAL_941c198b_4_k_cu_1c75607f_225324cuda3std3__45__cpo5beginE - _ZN40_INTERNAL_941c198b_4_k_cu_1c75607f_225324cuda3std6ranges3__45__cpo9iter_moveE)
_ZN40_INTERNAL_941c198b_4_k_cu_1c75607f_225324cuda3std6ranges3__45__cpo9iter_moveE:
	.zero		1
	.type		_ZN40_INTERNAL_941c198b_4_k_cu_1c75607f_225324cuda3std3__45__cpo5beginE,@object
	.size		_ZN40_INTERNAL_941c198b_4_k_cu_1c75607f_225324cuda3std3__45__cpo5beginE,(_ZN40_INTERNAL_941c198b_4_k_cu_1c75607f_225324cuda3std3__442_GLOBAL__N__941c198b_4_k_cu_1c75607f_225326ignoreE - _ZN40_INTERNAL_941c198b_4_k_cu_1c75607f_225324cuda3std3__45__cpo5beginE)
_ZN40_INTERNAL_941c198b_4_k_cu_1c75607f_225324cuda3std3__45__cpo5beginE:
	.zero		1
	.type		_ZN40_INTERNAL_941c198b_4_k_cu_1c75607f_225324cuda3std3__442_GLOBAL__N__941c198b_4_k_cu_1c75607f_225326ignoreE,@object
	.size		_ZN40_INTERNAL_941c198b_4_k_cu_1c75607f_225324cuda3std3__442_GLOBAL__N__941c198b_4_k_cu_1c75607f_225326ignoreE,(_ZN40_INTERNAL_941c198b_4_k_cu_1c75607f_225324cute7productE - _ZN40_INTERNAL_941c198b_4_k_cu_1c75607f_225324cuda3std3__442_GLOBAL__N__941c198b_4_k_cu_1c75607f_225326ignoreE)
_ZN40_INTERNAL_941c198b_4_k_cu_1c75607f_225324cuda3std3__442_GLOBAL__N__941c198b_4_k_cu_1c75607f_225326ignoreE:
	.zero		1
	.type		_ZN40_INTERNAL_941c198b_4_k_cu_1c75607f_225324cute7productE,@object
	.size		_ZN40_INTERNAL_941c198b_4_k_cu_1c75607f_225324cute7productE,(_ZN40_INTERNAL_941c198b_4_k_cu_1c75607f_225324cuda3std3__45__cpo3endE - _ZN40_INTERNAL_941c198b_4_k_cu_1c75607f_225324cute7productE)
_ZN40_INTERNAL_941c198b_4_k_cu_1c75607f_225324cute7productE:
	.zero		1
	.type		_ZN40_INTERNAL_941c198b_4_k_cu_1c75607f_225324cuda3std3__45__cpo3endE,@object
	.size		_ZN40_INTERNAL_941c198b_4_k_cu_1c75607f_225324cuda3std3__45__cpo3endE,(_ZN40_INTERNAL_941c198b_4_k_cu_1c75607f_225324cuda3std3__419piecewise_constructE - _ZN40_INTERNAL_941c198b_4_k_cu_1c75607f_225324cuda3std3__45__cpo3endE)
_ZN40_INTERNAL_941c198b_4_k_cu_1c75607f_225324cuda3std3__45__cpo3endE:
	.zero		1
	.type		_ZN40_INTERNAL_941c198b_4_k_cu_1c75607f_225324cuda3std3__419piecewise_constructE,@object
	.size		_ZN40_INTERNAL_941c198b_4_k_cu_1c75607f_225324cuda3std3__419piecewise_constructE,(_ZN40_INTERNAL_941c198b_4_k_cu_1c75607f_225324cuda3std3__45__cpo4cendE - _ZN40_INTERNAL_941c198b_4_k_cu_1c75607f_225324cuda3std3__419piecewise_constructE)
_ZN40_INTERNAL_941c198b_4_k_cu_1c75607f_225324cuda3std3__419piecewise_constructE:
	.zero		1
	.type		_ZN40_INTERNAL_941c198b_4_k_cu_1c75607f_225324cuda3std3__45__cpo4cendE,@object
	.size		_ZN40_INTERNAL_941c198b_4_k_cu_1c75607f_225324cuda3std3__45__cpo4cendE,(_ZN40_INTERNAL_941c198b_4_k_cu_1c75607f_225324cuda3std6ranges3__45__cpo4swapE - _ZN40_INTERNAL_941c198b_4_k_cu_1c75607f_225324cuda3std3__45__cpo4cendE)
_ZN40_INTERNAL_941c198b_4_k_cu_1c75607f_225324cuda3std3__45__cpo4cendE:
	.zero		1
	.type		_ZN40_INTERNAL_941c198b_4_k_cu_1c75607f_225324cuda3std6ranges3__45__cpo4swapE,@object
	.size		_ZN40_INTERNAL_941c198b_4_k_cu_1c75607f_225324cuda3std6ranges3__45__cpo4swapE,(.L_7 - _ZN40_INTERNAL_941c198b_4_k_cu_1c75607f_225324cuda3std6ranges3__45__cpo4swapE)
_ZN40_INTERNAL_941c198b_4_k_cu_1c75607f_225324cuda3std6ranges3__45__cpo4swapE:
	.zero		1
.L_7:


//--------------------- .nv.constant0._ZN7cutlass13device_kernelINS_4gemm6kernel13GemmUniversalIN4cute5tupleIJiiiiEEENS1_10collective13CollectiveMmaINS1_37MainloopSm90TmaGmmaWarpSpecializedFP8ILi6ENS5_IJNS4_1CILi1EEESB_SB_EEENS1_35KernelTmaWarpSpecializedCooperativeEEENS5_IJNSA_ILi256EEENSA_ILi64EEESG_EEENS_12float_e5m2_tENS5_IJlSB_lEEESI_SJ_NS4_8TiledMMAINS4_8MMA_AtomIJNS4_4SM904GMMA30MMA_64x64x32_F32E5M2E5M2_SS_TNILNSN_7ScaleInE1ELSP_1EEEEEENS4_6LayoutINS5_IJNSA_ILi2EEESB_SB_EEENS5_IJSB_NSA_ILi0EEESV_EEEEENS5_IJNS4_10UnderscoreESY_SY_EEEEENS4_13SM90_TMA_LOADENS4_14ComposedLayoutINS4_7SwizzleILi2ELi4ELi3EEENS4_18smem_ptr_flag_bitsILi8EEENSS_INS5_IJNSA_ILi8EEESG_EEENS5_IJSG_SB_EEEEEEEvNS4_8identityES11_S1B_vS1C_EENS_8epilogue10collective6detail29Sm90TmaWarpSpecializedAdapterINS1F_15DefaultEpilogueISI_SJ_SJ_NS1E_6thread17LinearCombinationISI_Li1EffLNS1J_9ScaleType4KindE0ELNS_15FloatRoundStyleE2ESI_EENS1_15EpilogueDefaultEEEEEvvEEEEvNT_6ParamsE --------------------------
	.section	.nv.constant0._ZN7cutlass13device_kernelINS_4gemm6kernel13GemmUniversalIN4cute5tupleIJiiiiEEENS1_10collective13CollectiveMmaINS1_37MainloopSm90TmaGmmaWarpSpecializedFP8ILi6ENS5_IJNS4_1CILi1EEESB_SB_EEENS1_35KernelTmaWarpSpecializedCooperativeEEENS5_IJNSA_ILi256EEENSA_ILi64EEESG_EEENS_12float_e5m2_tENS5_IJlSB_lEEESI_SJ_NS4_8TiledMMAINS4_8MMA_AtomIJNS4_4SM904GMMA30MMA_64x64x32_F32E5M2E5M2_SS_TNILNSN_7ScaleInE1ELSP_1EEEEEENS4_6LayoutINS5_IJNSA_ILi2EEESB_SB_EEENS5_IJSB_NSA_ILi0EEESV_EEEEENS5_IJNS4_10UnderscoreESY_SY_EEEEENS4_13SM90_TMA_LOADENS4_14ComposedLayoutINS4_7SwizzleILi2ELi4ELi3EEENS4_18smem_ptr_flag_bitsILi8EEENSS_INS5_IJNSA_ILi8EEESG_EEENS5_IJSG_SB_EEEEEEEvNS4_8identityES11_S1B_vS1C_EENS_8epilogue10collective6detail29Sm90TmaWarpSpecializedAdapterINS1F_15DefaultEpilogueISI_SJ_SJ_NS1E_6thread17LinearCombinationISI_Li1EffLNS1J_9ScaleType4KindE0ELNS_15FloatRoundStyleE2ESI_EENS1_15EpilogueDefaultEEEEEvvEEEEvNT_6ParamsE,"a",@progbits
	.sectionflags	@""
	.align	4
.nv.constant0._ZN7cutlass13device_kernelINS_4gemm6kernel13GemmUniversalIN4cute5tupleIJiiiiEEENS1_10collective13CollectiveMmaINS1_37MainloopSm90TmaGmmaWarpSpecializedFP8ILi6ENS5_IJNS4_1CILi1EEESB_SB_EEENS1_35KernelTmaWarpSpecializedCooperativeEEENS5_IJNSA_ILi256EEENSA_ILi64EEESG_EEENS_12float_e5m2_tENS5_IJlSB_lEEESI_SJ_NS4_8TiledMMAINS4_8MMA_AtomIJNS4_4SM904GMMA30MMA_64x64x32_F32E5M2E5M2_SS_TNILNSN_7ScaleInE1ELSP_1EEEEEENS4_6LayoutINS5_IJNSA_ILi2EEESB_SB_EEENS5_IJSB_NSA_ILi0EEESV_EEEEENS5_IJNS4_10UnderscoreESY_SY_EEEEENS4_13SM90_TMA_LOADENS4_14ComposedLayoutINS4_7SwizzleILi2ELi4ELi3EEENS4_18smem_ptr_flag_bitsILi8EEENSS_INS5_IJNSA_ILi8EEESG_EEENS5_IJSG_SB_EEEEEEEvNS4_8identityES11_S1B_vS1C_EENS_8epilogue10collective6detail29Sm90TmaWarpSpecializedAdapterINS1F_15DefaultEpilogueISI_SJ_SJ_NS1E_6thread17LinearCombinationISI_Li1EffLNS1J_9ScaleType4KindE0ELNS_15FloatRoundStyleE2ESI_EENS1_15EpilogueDefaultEEEEEvvEEEEvNT_6ParamsE:
	.zero		1664


//--------------------- SYMBOLS --------------------------

	.type		.nv.reservedSmem.offset0,@object
	.size		.nv.reservedSmem.offset0,0x4
